	.target	sm_100a

	.elftype	@"ET_EXEC"


//--------------------- .note.nv.tkinfo           --------------------------
	.section	.note.nv.tkinfo,"",@"SHT_NOTE"
	.sectionflags	@"SHF_NOTE_NV_TKINFO"
	.tkinfo
        /*0018*/ 	.word	0x00000081
        /*0030*/ 	.string	""
        /*0030*/ 	.string	"ptxas-blackwell"
        /*0030*/ 	.string	"Cuda compilation tools, release 12.9, V12.9.86"
        /*0030*/ 	.string	"Build cuda_12.9.r12.9/compiler.36037853_0"
        /*0030*/ 	.string	"-v  -suppress-debug-info  -lineinfo  -arch sm_100a "



//--------------------- .note.nv.cuver            --------------------------
	.section	.note.nv.cuver,"",@"SHT_NOTE"
	.sectionflags	@"SHF_NOTE_NV_CUVER"
        /*0018*/ 	.short	0x0001
        /*001a*/ 	.short	0x0064
        /*001c*/ 	.short	0x0001
        /*001e*/ 	.short	0x0000
        /*0020*/ 	.short	0x0001
        /*0022*/ 	.short	0x0000


//--------------------- .nv.info                  --------------------------
	.section	.nv.info,"",@"SHT_CUDA_INFO"
	.align	4


	//----- nvinfo : EIATTR_REGCOUNT
	.align		4
        /*0000*/ 	.byte	0x04, 0x2f
        /*0002*/ 	.short	(.L_4 - .L_3)
	.align		4
.L_3:
        /*0004*/ 	.word	index@(gluon_mma)
        /*0008*/ 	.word	0x000000ee


	//----- nvinfo : EIATTR_FRAME_SIZE
	.align		4
.L_4:
        /*000c*/ 	.byte	0x04, 0x11
        /*000e*/ 	.short	(.L_6 - .L_5)
	.align		4
.L_5:
        /*0010*/ 	.word	index@($__internal_2_$__cuda_sm10x_tcgen05_guardrail_trap_unallocated_columns_being_dealloced)
        /*0014*/ 	.word	0x00000000


	//----- nvinfo : EIATTR_FRAME_SIZE
	.align		4
.L_6:
        /*0018*/ 	.byte	0x04, 0x11
        /*001a*/ 	.short	(.L_8 - .L_7)
	.align		4
.L_7:
        /*001c*/ 	.word	index@($__internal_1_$__cuda_sm10x_tcgen05_guardrail_trap_phase_invalid_during_alloc)
        /*0020*/ 	.word	0x00000000


	//----- nvinfo : EIATTR_FRAME_SIZE
	.align		4
.L_8:
        /*0024*/ 	.byte	0x04, 0x11
        /*0026*/ 	.short	(.L_10 - .L_9)
	.align		4
.L_9:
        /*0028*/ 	.word	index@($__internal_0_$__cuda_sm10x_tcgen05_guardrail_trap_col_being_dealloced_not_returned_by_alloc)
        /*002c*/ 	.word	0x00000000


	//----- nvinfo : EIATTR_FRAME_SIZE
	.align		4
.L_10:
        /*0030*/ 	.byte	0x04, 0x11
        /*0032*/ 	.short	(.L_12 - .L_11)
	.align		4
.L_11:
        /*0034*/ 	.word	index@(gluon_mma)
        /*0038*/ 	.word	0x00000000


	//----- nvinfo : EIATTR_MIN_STACK_SIZE
	.align		4
.L_12:
        /*003c*/ 	.byte	0x04, 0x12
        /*003e*/ 	.short	(.L_14 - .L_13)
	.align		4
.L_13:
        /*0040*/ 	.word	index@(gluon_mma)
        /*0044*/ 	.word	0x00000000
.L_14:


//--------------------- .nv.info.gluon_mma        --------------------------
	.section	.nv.info.gluon_mma,"",@"SHT_CUDA_INFO"
	.sectionflags	@""
	.align	4


	//----- nvinfo : EIATTR_CUDA_API_VERSION
	.align		4
        /*0000*/ 	.byte	0x04, 0x37
        /*0002*/ 	.short	(.L_16 - .L_15)
.L_15:
        /*0004*/ 	.word	0x00000081


	//----- nvinfo : EIATTR_KPARAM_INFO
	.align		4
.L_16:
        /*0008*/ 	.byte	0x04, 0x17
        /*000a*/ 	.short	(.L_18 - .L_17)
.L_17:
        /*000c*/ 	.word	0x00000000
        /*0010*/ 	.short	0x0004
        /*0012*/ 	.short	0x0020
        /*0014*/ 	.byte	0x00, 0xf4, 0x21, 0x00


	//----- nvinfo : EIATTR_KPARAM_INFO
	.align		4
.L_18:
        /*0018*/ 	.byte	0x04, 0x17
        /*001a*/ 	.short	(.L_20 - .L_19)
.L_19:
        /*001c*/ 	.word	0x00000000
        /*0020*/ 	.short	0x0003
        /*0022*/ 	.short	0x0018
        /*0024*/ 	.byte	0x00, 0xf4, 0x21, 0x00


	//----- nvinfo : EIATTR_KPARAM_INFO
	.align		4
.L_20:
        /*0028*/ 	.byte	0x04, 0x17
        /*002a*/ 	.short	(.L_22 - .L_21)
.L_21:
        /*002c*/ 	.word	0x00000000
        /*0030*/ 	.short	0x0002
        /*0032*/ 	.short	0x0010
        /*0034*/ 	.byte	0x00, 0xf4, 0x21, 0x00


	//----- nvinfo : EIATTR_KPARAM_INFO
	.align		4
.L_22:
        /*0038*/ 	.byte	0x04, 0x17
        /*003a*/ 	.short	(.L_24 - .L_23)
.L_23:
        /*003c*/ 	.word	0x00000000
        /*0040*/ 	.short	0x0001
        /*0042*/ 	.short	0x0008
        /*0044*/ 	.byte	0x00, 0xf4, 0x21, 0x00


	//----- nvinfo : EIATTR_KPARAM_INFO
	.align		4
.L_24:
        /*0048*/ 	.byte	0x04, 0x17
        /*004a*/ 	.short	(.L_26 - .L_25)
.L_25:
        /*004c*/ 	.word	0x00000000
        /*0050*/ 	.short	0x0000
        /*0052*/ 	.short	0x0000
        /*0054*/ 	.byte	0x00, 0xf4, 0x21, 0x00


	//----- nvinfo : EIATTR_AT_ENTRY_FRAGMENTS
	.align		4
.L_26:
        /*0058*/ 	.byte	0x04, 0x4f
        /*005a*/ 	.short	(.L_28 - .L_27)


	//   ....[0]....
.L_27:
        /*005c*/ 	.word	0x00000004


	//----- nvinfo : EIATTR_RESERVED_SMEM_USED
	.align		4
.L_28:
        /*0060*/ 	.byte	0x01, 0x41
	.zero		2


	//----- nvinfo : EIATTR_SPARSE_MMA_MASK
	.align		4
        /*0064*/ 	.byte	0x03, 0x50
        /*0066*/ 	.short	0x0000


	//----- nvinfo : EIATTR_TCGEN05_1CTA_USED
	.align		4
        /*0068*/ 	.byte	0x01, 0x51
	.zero		2


	//----- nvinfo : EIATTR_MAXREG_COUNT
	.align		4
        /*006c*/ 	.byte	0x03, 0x1b
        /*006e*/ 	.short	0x00ff


	//----- nvinfo : EIATTR_NUM_BARRIERS
	.align		4
        /*0070*/ 	.byte	0x02, 0x4c
        /*0072*/ 	.byte	0x01
	.zero		1


	//----- nvinfo : EIATTR_INT_WARP_WIDE_INSTR_OFFSETS
	.align		4
        /*0074*/ 	.byte	0x04, 0x31
        /*0076*/ 	.short	(.L_30 - .L_29)


	//   ....[0]....
.L_29:
        /*0078*/ 	.word	0x00001ef0


	//   ....[1]....
        /*007c*/ 	.word	0x00001f60


	//   ....[2]....
        /*0080*/ 	.word	0x00002e80


	//   ....[3]....
        /*0084*/ 	.word	0x00002e90


	//   ....[4]....
        /*0088*/ 	.word	0x00004130


	//   ....[5]....
        /*008c*/ 	.word	0x00004180


	//----- nvinfo : EIATTR_COOP_GROUP_MASK_REGIDS
	.align		4
.L_30:
        /*0090*/ 	.byte	0x04, 0x29
        /*0092*/ 	.short	(.L_32 - .L_31)


	//   ....[0]....
.L_31:
        /*0094*/ 	.word	0xffffffff


	//   ....[1]....
        /*0098*/ 	.word	0xffffffff


	//   ....[2]....
        /*009c*/ 	.word	0xffffffff


	//   ....[3]....
        /*00a0*/ 	.word	0xffffffff


	//----- nvinfo : EIATTR_COOP_GROUP_INSTR_OFFSETS
	.align		4
.L_32:
        /*00a4*/ 	.byte	0x04, 0x28
        /*00a6*/ 	.short	(.L_34 - .L_33)


	//   ....[0]....
.L_33:
        /*00a8*/ 	.word	0x00000050


	//   ....[1]....
        /*00ac*/ 	.word	0x00000310


	//   ....[2]....
        /*00b0*/ 	.word	0x00003fc0


	//   ....[3]....
        /*00b4*/ 	.word	0x00004230


	//----- nvinfo : EIATTR_VRC_CTA_INIT_COUNT
	.align		4
.L_34:
        /*00b8*/ 	.byte	0x02, 0x4a
        /*00ba*/ 	.byte	0x80
	.zero		1


	//----- nvinfo : EIATTR_MBARRIER_INSTR_OFFSETS
	.align		4
        /*00bc*/ 	.byte	0x04, 0x39
        /*00be*/ 	.short	(.L_36 - .L_35)


	//   ....[0]....
.L_35:
        /*00c0*/ 	.word	0x00002850
        /*00c4*/ 	.word	0x000000ff
        /*00c8*/ 	.word	0x00014000
        /*00cc*/ 	.short	0x0100
        /*00ce*/ 	.byte	0x05
	.zero		1


	//   ....[1]....
        /*00d0*/ 	.word	0x00002f20
        /*00d4*/ 	.word	0x000000ff
        /*00d8*/ 	.word	0x00014000
        /*00dc*/ 	.short	0x010a
        /*00de*/ 	.byte	0x05
	.zero		1


	//   ....[2]....
        /*00e0*/ 	.word	0x000030a0
        /*00e4*/ 	.word	0x000000ff
        /*00e8*/ 	.word	0x00014000
        /*00ec*/ 	.short	0x0108
        /*00ee*/ 	.byte	0x05
	.zero		1


	//   ....[3]....
        /*00f0*/ 	.word	0x00004250
        /*00f4*/ 	.word	0x000000ff
        /*00f8*/ 	.word	0x00014000
        /*00fc*/ 	.short	0x010a
        /*00fe*/ 	.byte	0x05
	.zero		1


	//----- nvinfo : EIATTR_NUM_MBARRIERS
	.align		4
.L_36:
        /*0100*/ 	.byte	0x03, 0x38
        /*0102*/ 	.short	0x0001


	//----- nvinfo : EIATTR_EXIT_INSTR_OFFSETS
	.align		4
        /*0104*/ 	.byte	0x04, 0x1c
        /*0106*/ 	.short	(.L_38 - .L_37)


	//   ....[0]....
.L_37:
        /*0108*/ 	.word	0x00004240


	//----- nvinfo : EIATTR_REQNTID
	.align		4
.L_38:
        /*010c*/ 	.byte	0x04, 0x10
        /*010e*/ 	.short	(.L_40 - .L_39)
.L_39:
        /*0110*/ 	.word	0x00000100
        /*0114*/ 	.word	0x00000001
        /*0118*/ 	.word	0x00000001


	//----- nvinfo : EIATTR_CRS_STACK_SIZE
	.align		4
.L_40:
        /*011c*/ 	.byte	0x04, 0x1e
        /*011e*/ 	.short	(.L_42 - .L_41)
.L_41:
        /*0120*/ 	.word	0x00000000


	//----- nvinfo : EIATTR_CBANK_PARAM_SIZE
	.align		4
.L_42:
        /*0124*/ 	.byte	0x03, 0x19
        /*0126*/ 	.short	0x0028


	//----- nvinfo : EIATTR_PARAM_CBANK
	.align		4
        /*0128*/ 	.byte	0x04, 0x0a
        /*012a*/ 	.short	(.L_44 - .L_43)
	.align		4
.L_43:
        /*012c*/ 	.word	index@(.nv.constant0.gluon_mma)
        /*0130*/ 	.short	0x0380
        /*0132*/ 	.short	0x0028


	//----- nvinfo : EIATTR_SW_WAR
	.align		4
.L_44:
        /*0134*/ 	.byte	0x04, 0x36
        /*0136*/ 	.short	(.L_46 - .L_45)
.L_45:
        /*0138*/ 	.word	0x00000008
.L_46:


//--------------------- .nv.compat                --------------------------
	.section	.nv.compat,"",@"SHT_CUDA_COMPAT_INFO"
	.align	4
        /*0000*/ 	.byte	0x02, 0x02, 0x02, 0x00, 0x02, 0x05, 0x05, 0x00, 0x02, 0x03, 0x00, 0x00, 0x02, 0x06, 0x01, 0x00


//--------------------- .nv.callgraph             --------------------------
	.section	.nv.callgraph,"",@"SHT_CUDA_CALLGRAPH"
	.align	4
	.sectionentsize	8
	.align		4
        /*0000*/ 	.word	0x00000000
	.align		4
        /*0004*/ 	.word	0xffffffff
	.align		4
        /*0008*/ 	.word	0x00000000
	.align		4
        /*000c*/ 	.word	0xfffffffe
	.align		4
        /*0010*/ 	.word	0x00000000
	.align		4
        /*0014*/ 	.word	0xfffffffd
	.align		4
        /*0018*/ 	.word	0x00000000
	.align		4
        /*001c*/ 	.word	0xfffffffc


//--------------------- .text.gluon_mma           --------------------------
	.section	.text.gluon_mma,"ax",@progbits
	.align	128
        .global         gluon_mma
        .type           gluon_mma,@function
        .size           gluon_mma,(.L_x_15 - gluon_mma)
        .other          gluon_mma,@"STO_CUDA_ENTRY STV_DEFAULT"
gluon_mma:
.text.gluon_mma:
[----:B------:R-:W0:Y:S01]  /*0000*/  LDC R1, c[0x0][0x37c] ;  /* 0x0000df00ff017b82 */ /* 0x000e220000000800 */
[----:B------:R-:W1:Y:S02]  /*0010*/  S2R R92, SR_TID.X ;  /* 0x00000000005c7919 */ /* 0x000e640000002100 */
[----:B-1----:R-:W-:-:S13]  /*0020*/  ISETP.GE.U32.AND P1, PT, R92, 0x20, PT ;  /* 0x000000205c00780c */ /* 0x002fda0003f26070 */
[----:B------:R-:W-:Y:S05]  /*0030*/  @P1 BRA `(.L_x_0) ;  /* 0x0000000000b81947 */ /* 0x000fea0003800000 */
[----:B------:R-:W1:Y:S01]  /*0040*/  S2UR UR6, SR_CgaCtaId ;  /* 0x00000000000679c3 */ /* 0x000e620000008800 */
[----:B------:R-:W-:Y:S01]  /*0050*/  NOP ;  /* 0x0000000000007918 */ /* 0x000fe20000000000 */
[----:B------:R-:W-:Y:S02]  /*0060*/  UMOV UR4, 0x40 ;  /* 0x0000004000047882 */ /* 0x000fe40000000000 */
[----:B-1----:R-:W-:-:S09]  /*0070*/  ULEA UR4, UR6, UR4, 0x18 ;  /* 0x0000000406047291 */ /* 0x002fd2000f8ec0ff */
[----:B------:R-:W1:Y:S01]  /*0080*/  LDS.U8 R0, [UR4] ;  /* 0x00000004ff007984 */ /* 0x000e620008000000 */
[----:B------:R-:W-:Y:S02]  /*0090*/  UMOV UR4, 0x400 ;  /* 0x0000040000047882 */ /* 0x000fe40000000000 */
[----:B------:R-:W-:Y:S01]  /*00a0*/  ULEA UR4, UR6, UR4, 0x18 ;  /* 0x0000000406047291 */ /* 0x000fe2000f8ec0ff */
[----:B-1----:R-:W-:-:S13]  /*00b0*/  ISETP.NE.AND P0, PT, R0, RZ, PT ;  /* 0x000000ff0000720c */ /* 0x002fda0003f05270 */
[----:B------:R-:W-:Y:S05]  /*00c0*/  @P0 BRA `(.L_x_1) ;  /* 0x00000000007c0947 */ /* 0x000fea0003800000 */
[----:B------:R-:W-:-:S13]  /*00d0*/  ELECT P0, URZ, PT ;  /* 0x0000000000ff782f */ /* 0x000fda0003800000 */
[----:B------:R-:W-:Y:S05]  /*00e0*/  @!P0 BRA `(.L_x_2) ;  /* 0x0000000000848947 */ /* 0x000fea0003800000 */
[----:B------:R-:W-:Y:S01]  /*00f0*/  UMOV UR5, 0x4 ;  /* 0x0000000400057882 */ /* 0x000fe20000000000 */
[----:B------:R-:W-:Y:S02]  /*0100*/  IMAD.MOV.U32 R4, RZ, RZ, 0x1 ;  /* 0x00000001ff047424 */ /* 0x000fe400078e00ff */
[----:B------:R-:W-:Y:S02]  /*0110*/  IMAD.MOV.U32 R5, RZ, RZ, 0xf ;  /* 0x0000000fff057424 */ /* 0x000fe400078e00ff */
[----:B------:R-:W-:Y:S04]  /*0120*/  DEPBAR.LE SB1, 0x36 ;  /* 0x00009d800000791a */ /* 0x000fe80000000000 */
[----:B------:R-:W1:Y:S02]  /*0130*/  UTCATOMSWS.FIND_AND_SET.ALIGN UP0, UR5, UR5 ;  /* 0x00000005000575e3 */ /* 0x000e640008000800 */
[----:B-1----:R-:W-:-:S04]  /*0140*/  PLOP3.LUT P0, PT, PT, PT, UP0, 0x80, 0x8 ;  /* 0x000000000008781c */ /* 0x002fc80003f0f008 */
[----:B------:R-:W-:-:S04]  /*0150*/  SEL R0, RZ, 0xffffffff, !P0 ;  /* 0xffffffffff007807 */ /* 0x000fc80004000000 */
[----:B------:R-:W-:Y:S01]  /*0160*/  ISETP.NE.AND P0, PT, R0, RZ, PT ;  /* 0x000000ff0000720c */ /* 0x000fe20003f05270 */
[----:B------:R-:W-:-:S12]  /*0170*/  IMAD.U32 R0, RZ, RZ, UR5 ;  /* 0x00000005ff007e24 */ /* 0x000fd8000f8e00ff */
[----:B------:R-:W-:Y:S05]  /*0180*/  @P0 BRA `(.L_x_3) ;  /* 0x0000000000240947 */ /* 0x000fea0003800000 */
.L_x_4:
[----:B------:R-:W-:Y:S05]  /*0190*/  NANOSLEEP 0x64 ;  /* 0x000000640000795d */ /* 0x000fea0003800000 */
[----:B------:R-:W-:-:S05]  /*01a0*/  UMOV UR5, 0x4 ;  /* 0x0000000400057882 */ /* 0x000fca0000000000 */
[----:B------:R-:W-:Y:S04]  /*01b0*/  DEPBAR.LE SB1, 0x36 ;  /* 0x00009d800000791a */ /* 0x000fe80000000000 */
[----:B------:R-:W1:Y:S02]  /*01c0*/  UTCATOMSWS.FIND_AND_SET.ALIGN UP0, UR5, UR5 ;  /* 0x00000005000575e3 */ /* 0x000e640008000800 */
[----:B-1----:R-:W-:-:S04]  /*01d0*/  PLOP3.LUT P0, PT, PT, PT, UP0, 0x80, 0x8 ;  /* 0x000000000008781c */ /* 0x002fc80003f0f008 */
[----:B------:R-:W-:-:S04]  /*01e0*/  SEL R0, RZ, 0xffffffff, !P0 ;  /* 0xffffffffff007807 */ /* 0x000fc80004000000 */
[----:B------:R-:W-:Y:S01]  /*01f0*/  ISETP.NE.AND P0, PT, R0, RZ, PT ;  /* 0x000000ff0000720c */ /* 0x000fe20003f05270 */
[----:B------:R-:W-:-:S12]  /*0200*/  IMAD.U32 R0, RZ, RZ, UR5 ;  /* 0x00000005ff007e24 */ /* 0x000fd8000f8e00ff */
[----:B------:R-:W-:Y:S05]  /*0210*/  @!P0 BRA `(.L_x_4) ;  /* 0xfffffffc00dc8947 */ /* 0x000fea000383ffff */
.L_x_3:
[C---:B------:R-:W-:Y:S01]  /*0220*/  VIADD R3, R0.reuse, 0x10 ;  /* 0x0000001000037836 */ /* 0x040fe20000000000 */
[----:B------:R-:W-:Y:S01]  /*0230*/  UMOV UR5, 0x50 ;  /* 0x0000005000057882 */ /* 0x000fe20000000000 */
[----:B------:R-:W-:Y:S01]  /*0240*/  SHF.L.U32 R2, R5, R0, RZ ;  /* 0x0000000005027219 */ /* 0x000fe200000006ff */
[----:B------:R-:W-:Y:S01]  /*0250*/  ULEA UR5, UR6, UR5, 0x18 ;  /* 0x0000000506057291 */ /* 0x000fe2000f8ec0ff */
[----:B------:R-:W-:Y:S01]  /*0260*/  IMAD.SHL.U32 R0, R0, 0x20, RZ ;  /* 0x0000002000007824 */ /* 0x000fe200078e00ff */
[----:B------:R-:W-:-:S04]  /*0270*/  SHF.L.U32 R3, R4, R3, RZ ;  /* 0x0000000304037219 */ /* 0x000fc800000006ff */
[----:B------:R-:W-:-:S05]  /*0280*/  LOP3.LUT R2, R3, R2, RZ, 0xfc, !PT ;  /* 0x0000000203027212 */ /* 0x000fca00078efcff */
[----:B------:R1:W-:Y:S04]  /*0290*/  ATOMS.OR RZ, [UR5], R2 ;  /* 0x00000002ffff798c */ /* 0x0003e8000b000005 */
[----:B------:R1:W-:Y:S01]  /*02a0*/  STS [UR4], R0 ;  /* 0x00000000ff007988 */ /* 0x0003e20008000804 */
[----:B------:R-:W-:Y:S05]  /*02b0*/  BRA `(.L_x_2) ;  /* 0x0000000000107947 */ /* 0x000fea0003800000 */
.L_x_1:
[----:B------:R-:W-:Y:S01]  /*02c0*/  IMAD.MOV.U32 R0, RZ, RZ, -0x1 ;  /* 0xffffffffff007424 */ /* 0x000fe200078e00ff */
[----:B------:R-:W-:-:S04]  /*02d0*/  MOV R2, 0x300 ;  /* 0x0000030000027802 */ /* 0x000fc80000000f00 */
[----:B------:R1:W-:Y:S03]  /*02e0*/  STS [UR4], R0 ;  /* 0x00000000ff007988 */ /* 0x0003e60008000804 */
[----:B01----:R-:W-:Y:S05]  /*02f0*/  CALL.REL.NOINC `($__internal_1_$__cuda_sm10x_tcgen05_guardrail_trap_phase_invalid_during_alloc) ;  /* 0x0000003c00ec7944 */ /* 0x003fea0003c00000 */
.L_x_2:
[----:B------:R-:W-:Y:S05]  /*0300*/  WARPSYNC.ALL ;  /* 0x0000000000007948 */ /* 0x000fea0003800000 */
[----:B------:R-:W-:Y:S01]  /*0310*/  NOP ;  /* 0x0000000000007918 */ /* 0x000fe20000000000 */
.L_x_0:
[----:B------:R-:W2:Y:S08]  /*0320*/  S2UR UR4, SR_CgaCtaId ;  /* 0x00000000000479c3 */ /* 0x000eb00000008800 */
[----:B------:R-:W-:Y:S01]  /*0330*/  BAR.SYNC.DEFER_BLOCKING 0x0 ;  /* 0x0000000000007b1d */ /* 0x000fe20000010000 */
[----:B------:R-:W-:Y:S02]  /*0340*/  SHF.R.U32.HI R99, RZ, 0x5, R92 ;  /* 0x00000005ff637819 */ /* 0x000fe4000001165c */
[----:B------:R-:W-:-:S02]  /*0350*/  LOP3.LUT R101, R92, 0xe0, RZ, 0xc0, !PT ;  /* 0x000000e05c657812 */ /* 0x000fc400078ec0ff */
[----:B------:R-:W-:Y:S01]  /*0360*/  SGXT.U32 R99, R99, 0x3 ;  /* 0x000000036363781a */ /* 0x000fe20000000000 */
[----:B------:R-:W-:Y:S02]  /*0370*/  UMOV UR5, 0x400 ;  /* 0x0000040000057882 */ /* 0x000fe40000000000 */
[----:B------:R-:W3:Y:S01]  /*0380*/  LDC.64 R4, c[0x0][0x380] ;  /* 0x0000e000ff047b82 */ /* 0x000ee20000000a00 */
[----:B------:R-:W4:Y:S01]  /*0390*/  LDCU.64 UR12, c[0x0][0x358] ;  /* 0x00006b00ff0c77ac */ /* 0x000f220008000a00 */
[----:B------:R-:W-:Y:S01]  /*03a0*/  IMAD.SHL.U32 R86, R101, 0x4, RZ ;  /* 0x0000000465567824 */ /* 0x000fe200078e00ff */
[C---:B------:R-:W-:Y:S02]  /*03b0*/  LOP3.LUT R127, R99.reuse, 0x8, RZ, 0xfc, !PT ;  /* 0x00000008637f7812 */ /* 0x040fe400078efcff */
[----:B------:R-:W-:Y:S02]  /*03c0*/  LOP3.LUT R135, R99, 0x10, RZ, 0xfc, !PT ;  /* 0x0000001063877812 */ /* 0x000fe400078efcff */
[----:B------:R-:W-:Y:S01]  /*03d0*/  LOP3.LUT R94, R92, 0x1f, RZ, 0xc0, !PT ;  /* 0x0000001f5c5e7812 */ /* 0x000fe200078ec0ff */
[----:B-1----:R-:W-:Y:S01]  /*03e0*/  IMAD.SHL.U32 R0, R127, 0x80, RZ ;  /* 0x000000807f007824 */ /* 0x002fe200078e00ff */
[----:B--2---:R-:W-:Y:S01]  /*03f0*/  ULEA UR5, UR4, UR5, 0x18 ;  /* 0x0000000504057291 */ /* 0x004fe2000f8ec0ff */
[----:B---3--:R-:W-:-:S08]  /*0400*/  LEA R2, P0, R101, R4, 0x3 ;  /* 0x0000000465027211 */ /* 0x008fd000078018ff */
[----:B------:R-:W1:Y:S01]  /*0410*/  LDS R90, [UR5] ;  /* 0x00000005ff5a7984 */ /* 0x000e620008000800 */
[-C--:B------:R-:W-:Y:S02]  /*0420*/  LEA.HI.X R3, R86, R5.reuse, RZ, 0x1, P0 ;  /* 0x0000000556037211 */ /* 0x080fe400000f0cff */
[-C--:B------:R-:W-:Y:S02]  /*0430*/  LEA R6, P0, R127, R4.reuse, 0x8 ;  /* 0x000000047f067211 */ /* 0x080fe400078040ff */
[----:B------:R-:W-:Y:S01]  /*0440*/  LOP3.LUT R123, R99, 0x20, RZ, 0xfc, !PT ;  /* 0x00000020637b7812 */ /* 0x000fe200078efcff */
[----:B------:R-:W-:Y:S01]  /*0450*/  IMAD.WIDE.U32 R2, R94, 0x2, R2 ;  /* 0x000000025e027825 */ /* 0x000fe200078e0002 */
[----:B------:R-:W-:Y:S01]  /*0460*/  BAR.SYNC.DEFER_BLOCKING 0x0 ;  /* 0x0000000000007b1d */ /* 0x000fe20000010000 */
[----:B------:R-:W-:Y:S02]  /*0470*/  LEA.HI.X R7, R0, R5, RZ, 0x1, P0 ;  /* 0x0000000500077211 */ /* 0x000fe400000f0cff */
[C---:B------:R-:W-:Y:S01]  /*0480*/  IMAD.SHL.U32 R0, R135.reuse, 0x80, RZ ;  /* 0x0000008087007824 */ /* 0x040fe200078e00ff */
[----:B------:R-:W-:-:S02]  /*0490*/  LEA R8, P0, R135, R4, 0x8 ;  /* 0x0000000487087211 */ /* 0x000fc400078040ff */
[----:B------:R-:W-:Y:S02]  /*04a0*/  LOP3.LUT R115, R99, 0x18, RZ, 0xfc, !PT ;  /* 0x0000001863737812 */ /* 0x000fe400078efcff */
[-C--:B------:R-:W-:Y:S01]  /*04b0*/  LEA.HI.X R9, R0, R5.reuse, RZ, 0x1, P0 ;  /* 0x0000000500097211 */ /* 0x080fe200000f0cff */
[C---:B------:R-:W-:Y:S01]  /*04c0*/  IMAD.SHL.U32 R0, R123.reuse, 0x80, RZ ;  /* 0x000000807b007824 */ /* 0x040fe200078e00ff */
[-C--:B------:R-:W-:Y:S02]  /*04d0*/  LEA R12, P0, R123, R4.reuse, 0x8 ;  /* 0x000000047b0c7211 */ /* 0x080fe400078040ff */
[----:B------:R-:W-:Y:S01]  /*04e0*/  LEA R10, P2, R115, R4, 0x8 ;  /* 0x00000004730a7211 */ /* 0x000fe200078440ff */
[----:B------:R-:W-:Y:S01]  /*04f0*/  IMAD.WIDE.U32 R6, R94, 0x2, R6 ;  /* 0x000000025e067825 */ /* 0x000fe200078e0006 */
[----:B------:R-:W-:Y:S02]  /*0500*/  LEA.HI.X R13, R0, R5, RZ, 0x1, P0 ;  /* 0x00000005000d7211 */ /* 0x000fe400000f0cff */
[C---:B------:R-:W-:Y:S01]  /*0510*/  LOP3.LUT R125, R99.reuse, 0x28, RZ, 0xfc, !PT ;  /* 0x00000028637d7812 */ /* 0x040fe200078efcff */
[----:B----4-:R-:W5:Y:S04]  /*0520*/  LDG.E.U16 R93, desc[UR12][R2.64] ;  /* 0x0000000c025d7981 */ /* 0x010f68000c1e1500 */
[----:B------:R-:W5:Y:S04]  /*0530*/  LDG.E.U16 R95, desc[UR12][R2.64+0x80] ;  /* 0x0000800c025f7981 */ /* 0x000f68000c1e1500 */
[----:B------:R-:W5:Y:S04]  /*0540*/  LDG.E.U16 R27, desc[UR12][R2.64+0x40] ;  /* 0x0000400c021b7981 */ /* 0x000f68000c1e1500 */
[----:B------:R2:W5:Y:S01]  /*0550*/  LDG.E.U16 R26, desc[UR12][R2.64+0xc0] ;  /* 0x0000c00c021a7981 */ /* 0x000562000c1e1500 */
[----:B------:R-:W-:-:S02]  /*0560*/  LOP3.LUT R131, R99, 0x30, RZ, 0xfc, !PT ;  /* 0x0000003063837812 */ /* 0x000fc400078efcff */
[----:B------:R-:W-:Y:S01]  /*0570*/  LOP3.LUT R133, R99, 0x38, RZ, 0xfc, !PT ;  /* 0x0000003863857812 */ /* 0x000fe200078efcff */
[----:B------:R-:W5:Y:S04]  /*0580*/  LDG.E.U16 R137, desc[UR12][R6.64] ;  /* 0x0000000c06897981 */ /* 0x000f68000c1e1500 */
[----:B------:R-:W5:Y:S01]  /*0590*/  LDG.E.U16 R139, desc[UR12][R6.64+0x80] ;  /* 0x0000800c068b7981 */ /* 0x000f62000c1e1500 */
[----:B--2---:R-:W-:-:S03]  /*05a0*/  IMAD.SHL.U32 R2, R115, 0x80, RZ ;  /* 0x0000008073027824 */ /* 0x004fc600078e00ff */
[----:B------:R-:W5:Y:S02]  /*05b0*/  LDG.E.U16 R25, desc[UR12][R6.64+0x40] ;  /* 0x0000400c06197981 */ /* 0x000f64000c1e1500 */
[----:B------:R-:W-:Y:S01]  /*05c0*/  LEA.HI.X R11, R2, R5, RZ, 0x1, P2 ;  /* 0x00000005020b7211 */ /* 0x000fe200010f0cff */
[C---:B------:R-:W-:Y:S01]  /*05d0*/  IMAD.WIDE.U32 R2, R94.reuse, 0x2, R8 ;  /* 0x000000025e027825 */ /* 0x040fe200078e0008 */
[----:B------:R2:W5:Y:S01]  /*05e0*/  LDG.E.U16 R24, desc[UR12][R6.64+0xc0] ;  /* 0x0000c00c06187981 */ /* 0x000562000c1e1500 */
[C---:B------:R-:W-:Y:S02]  /*05f0*/  LEA R14, P2, R125.reuse, R4, 0x8 ;  /* 0x000000047d0e7211 */ /* 0x040fe400078440ff */
[C---:B------:R-:W-:Y:S01]  /*0600*/  IMAD.WIDE.U32 R8, R94.reuse, 0x2, R12 ;  /* 0x000000025e087825 */ /* 0x040fe200078e000c */
[----:B------:R-:W5:Y:S03]  /*0610*/  LDG.E.U16 R145, desc[UR12][R2.64] ;  /* 0x0000000c02917981 */ /* 0x000f66000c1e1500 */
[----:B------:R-:W-:Y:S01]  /*0620*/  IMAD.SHL.U32 R16, R125, 0x80, RZ ;  /* 0x000000807d107824 */ /* 0x000fe200078e00ff */
[----:B------:R-:W5:Y:S01]  /*0630*/  LDG.E.U16 R173, desc[UR12][R8.64] ;  /* 0x0000000c08ad7981 */ /* 0x000f62000c1e1500 */
[----:B--2---:R-:W-:-:S03]  /*0640*/  IMAD.WIDE.U32 R6, R94, 0x2, R10 ;  /* 0x000000025e067825 */ /* 0x004fc600078e000a */
[----:B------:R-:W5:Y:S01]  /*0650*/  LDG.E.U16 R175, desc[UR12][R8.64+0x80] ;  /* 0x0000800c08af7981 */ /* 0x000f62000c1e1500 */
[----:B------:R-:W-:Y:S01]  /*0660*/  LEA.HI.X R15, R16, R5, RZ, 0x1, P2 ;  /* 0x00000005100f7211 */ /* 0x000fe200010f0cff */
[----:B------:R-:W-:Y:S02]  /*0670*/  IMAD.SHL.U32 R0, R131, 0x80, RZ ;  /* 0x0000008083007824 */ /* 0x000fe400078e00ff */
[----:B------:R-:W5:Y:S04]  /*0680*/  LDG.E.U16 R19, desc[UR12][R8.64+0x40] ;  /* 0x0000400c08137981 */ /* 0x000f68000c1e1500 */
[----:B------:R2:W5:Y:S04]  /*0690*/  LDG.E.U16 R18, desc[UR12][R8.64+0xc0] ;  /* 0x0000c00c08127981 */ /* 0x000568000c1e1500 */
[----:B------:R-:W5:Y:S04]  /*06a0*/  LDG.E.U16 R147, desc[UR12][R2.64+0x80] ;  /* 0x0000800c02937981 */ /* 0x000f68000c1e1500 */
[----:B------:R-:W5:Y:S01]  /*06b0*/  LDG.E.U16 R23, desc[UR12][R2.64+0x40] ;  /* 0x0000400c02177981 */ /* 0x000f62000c1e1500 */
[----:B--2---:R-:W-:-:S03]  /*06c0*/  IMAD.SHL.U32 R8, R133, 0x80, RZ ;  /* 0x0000008085087824 */ /* 0x004fc600078e00ff */
[----:B------:R2:W5:Y:S04]  /*06d0*/  LDG.E.U16 R22, desc[UR12][R2.64+0xc0] ;  /* 0x0000c00c02167981 */ /* 0x000568000c1e1500 */
[----:B------:R-:W5:Y:S04]  /*06e0*/  LDG.E.U16 R159, desc[UR12][R6.64] ;  /* 0x0000000c069f7981 */ /* 0x000f68000c1e1500 */
[----:B------:R-:W5:Y:S01]  /*06f0*/  LDG.E.U16 R161, desc[UR12][R6.64+0x80] ;  /* 0x0000800c06a17981 */ /* 0x000f62000c1e1500 */
[----:B--2---:R-:W-:-:S03]  /*0700*/  LEA R2, P0, R131, R4, 0x8 ;  /* 0x0000000483027211 */ /* 0x004fc600078040ff */
[----:B------:R-:W5:Y:S04]  /*0710*/  LDG.E.U16 R21, desc[UR12][R6.64+0x40] ;  /* 0x0000400c06157981 */ /* 0x000f68000c1e1500 */
[----:B------:R2:W5:Y:S01]  /*0720*/  LDG.E.U16 R20, desc[UR12][R6.64+0xc0] ;  /* 0x0000c00c06147981 */ /* 0x000562000c1e1500 */
[C---:B------:R-:W-:Y:S02]  /*0730*/  LOP3.LUT R129, R99.reuse, 0x40, RZ, 0xfc, !PT ;  /* 0x0000004063817812 */ /* 0x040fe400078efcff */
[----:B------:R-:W-:Y:S02]  /*0740*/  LOP3.LUT R121, R99, 0x48, RZ, 0xfc, !PT ;  /* 0x0000004863797812 */ /* 0x000fe400078efcff */
[----:B------:R-:W-:Y:S02]  /*0750*/  LEA.HI.X R3, R0, R5, RZ, 0x1, P0 ;  /* 0x0000000500037211 */ /* 0x000fe400000f0cff */
[----:B--2---:R-:W-:-:S04]  /*0760*/  LEA R6, P2, R133, R4, 0x8 ;  /* 0x0000000485067211 */ /* 0x004fc800078440ff */
[-C--:B------:R-:W-:Y:S01]  /*0770*/  LEA.HI.X R7, R8, R5.reuse, RZ, 0x1, P2 ;  /* 0x0000000508077211 */ /* 0x080fe200010f0cff */
[C---:B------:R-:W-:Y:S01]  /*0780*/  IMAD.SHL.U32 R0, R129.reuse, 0x80, RZ ;  /* 0x0000008081007824 */ /* 0x040fe200078e00ff */
[-C--:B------:R-:W-:Y:S01]  /*0790*/  LEA R28, P0, R129, R4.reuse, 0x8 ;  /* 0x00000004811c7211 */ /* 0x080fe200078040ff */
[C---:B------:R-:W-:Y:S01]  /*07a0*/  IMAD.SHL.U32 R12, R121.reuse, 0x80, RZ ;  /* 0x00000080790c7824 */ /* 0x040fe200078e00ff */
[----:B------:R-:W-:Y:S01]  /*07b0*/  LEA R30, P2, R121, R4, 0x8 ;  /* 0x00000004791e7211 */ /* 0x000fe200078440ff */
[C---:B------:R-:W-:Y:S01]  /*07c0*/  IMAD.WIDE.U32 R2, R94.reuse, 0x2, R2 ;  /* 0x000000025e027825 */ /* 0x040fe200078e0002 */
[C---:B------:R-:W-:Y:S02]  /*07d0*/  LOP3.LUT R119, R99.reuse, 0x50, RZ, 0xfc, !PT ;  /* 0x0000005063777812 */ /* 0x040fe400078efcff */
[C---:B------:R-:W-:Y:S01]  /*07e0*/  LOP3.LUT R65, R99.reuse, 0x58, RZ, 0xfc, !PT ;  /* 0x0000005863417812 */ /* 0x040fe200078efcff */
[----:B------:R-:W-:Y:S01]  /*07f0*/  IMAD.WIDE.U32 R6, R94, 0x2, R6 ;  /* 0x000000025e067825 */ /* 0x000fe200078e0006 */
[-C--:B------:R-:W-:Y:S01]  /*0800*/  LEA.HI.X R29, R0, R5.reuse, RZ, 0x1, P0 ;  /* 0x00000005001d7211 */ /* 0x080fe200000f0cff */
[----:B------:R-:W5:Y:S01]  /*0810*/  LDG.E.U16 R149, desc[UR12][R2.64] ;  /* 0x0000000c02957981 */ /* 0x000f62000c1e1500 */
[----:B------:R-:W-:Y:S01]  /*0820*/  LEA.HI.X R31, R12, R5, RZ, 0x1, P2 ;  /* 0x000000050c1f7211 */ /* 0x000fe200010f0cff */
[----:B------:R-:W-:Y:S01]  /*0830*/  IMAD.WIDE.U32 R10, R94, 0x2, R14 ;  /* 0x000000025e0a7825 */ /* 0x000fe200078e000e */
[----:B------:R-:W-:Y:S01]  /*0840*/  LOP3.LUT R63, R99, 0x60, RZ, 0xfc, !PT ;  /* 0x00000060633f7812 */ /* 0x000fe200078efcff */
[----:B------:R-:W5:Y:S02]  /*0850*/  LDG.E.U16 R151, desc[UR12][R2.64+0x80] ;  /* 0x0000800c02977981 */ /* 0x000f64000c1e1500 */
[----:B------:R-:W-:-:S02]  /*0860*/  IMAD.SHL.U32 R0, R119, 0x80, RZ ;  /* 0x0000008077007824 */ /* 0x000fc400078e00ff */
[----:B------:R-:W5:Y:S01]  /*0870*/  LDG.E.U16 R15, desc[UR12][R2.64+0x40] ;  /* 0x0000400c020f7981 */ /* 0x000f62000c1e1500 */
[----:B------:R-:W-:-:S03]  /*0880*/  LEA R34, P2, R65, R4, 0x8 ;  /* 0x0000000441227211 */ /* 0x000fc600078440ff */
[----:B------:R2:W5:Y:S04]  /*0890*/  LDG.E.U16 R14, desc[UR12][R2.64+0xc0] ;  /* 0x0000c00c020e7981 */ /* 0x000568000c1e1500 */
[----:B------:R-:W5:Y:S04]  /*08a0*/  LDG.E.U16 R163, desc[UR12][R6.64] ;  /* 0x0000000c06a37981 */ /* 0x000f68000c1e1500 */
[----:B------:R-:W5:Y:S01]  /*08b0*/  LDG.E.U16 R165, desc[UR12][R6.64+0x80] ;  /* 0x0000800c06a57981 */ /* 0x000f62000c1e1500 */
[----:B--2---:R-:W-:-:S03]  /*08c0*/  LEA R2, P0, R119, R4, 0x8 ;  /* 0x0000000477027211 */ /* 0x004fc600078040ff */
[----:B------:R-:W5:Y:S04]  /*08d0*/  LDG.E.U16 R13, desc[UR12][R6.64+0x40] ;  /* 0x0000400c060d7981 */ /* 0x000f68000c1e1500 */
[----:B------:R2:W5:Y:S01]  /*08e0*/  LDG.E.U16 R12, desc[UR12][R6.64+0xc0] ;  /* 0x0000c00c060c7981 */ /* 0x000562000c1e1500 */
[----:B------:R-:W-:Y:S01]  /*08f0*/  IMAD.WIDE.U32 R28, R94, 0x2, R28 ;  /* 0x000000025e1c7825 */ /* 0x000fe200078e001c */
[----:B------:R-:W-:Y:S02]  /*0900*/  LOP3.LUT R59, R99, 0x68, RZ, 0xfc, !PT ;  /* 0x00000068633b7812 */ /* 0x000fe400078efcff */
[----:B------:R-:W-:Y:S01]  /*0910*/  LEA.HI.X R3, R0, R5, RZ, 0x1, P0 ;  /* 0x0000000500037211 */ /* 0x000fe200000f0cff */
[----:B------:R-:W-:Y:S01]  /*0920*/  IMAD.SHL.U32 R0, R63, 0x80, RZ ;  /* 0x000000803f007824 */ /* 0x000fe200078e00ff */
[----:B------:R-:W5:Y:S01]  /*0930*/  LDG.E.U16 R141, desc[UR12][R10.64] ;  /* 0x0000000c0a8d7981 */ /* 0x000f62000c1e1500 */
[----:B--2---:R-:W-:Y:S01]  /*0940*/  IMAD.SHL.U32 R6, R65, 0x80, RZ ;  /* 0x0000008041067824 */ /* 0x004fe200078e00ff */
[----:B------:R-:W-:-:S02]  /*0950*/  LEA R36, P0, R63, R4, 0x8 ;  /* 0x000000043f247211 */ /* 0x000fc400078040ff */
[----:B------:R-:W5:Y:S02]  /*0960*/  LDG.E.U16 R143, desc[UR12][R10.64+0x80] ;  /* 0x0000800c0a8f7981 */ /* 0x000f64000c1e1500 */
[----:B------:R-:W-:Y:S02]  /*0970*/  LEA.HI.X R35, R6, R5, RZ, 0x1, P2 ;  /* 0x0000000506237211 */ /* 0x000fe400010f0cff */
[----:B------:R-:W5:Y:S01]  /*0980*/  LDG.E.U16 R17, desc[UR12][R10.64+0x40] ;  /* 0x0000400c0a117981 */ /* 0x000f62000c1e1500 */
[----:B------:R-:W-:-:S03]  /*0990*/  LEA R38, P2, R59, R4, 0x8 ;  /* 0x000000043b267211 */ /* 0x000fc600078440ff */
[----:B------:R-:W5:Y:S01]  /*09a0*/  LDG.E.U16 R16, desc[UR12][R10.64+0xc0] ;  /* 0x0000c00c0a107981 */ /* 0x000f62000c1e1500 */
[----:B------:R-:W-:Y:S01]  /*09b0*/  LEA.HI.X R37, R0, R5, RZ, 0x1, P0 ;  /* 0x0000000500257211 */ /* 0x000fe200000f0cff */
[----:B------:R-:W-:Y:S02]  /*09c0*/  IMAD.WIDE.U32 R34, R94, 0x2, R34 ;  /* 0x000000025e227825 */ /* 0x000fe400078e0022 */
[----:B------:R-:W5:Y:S01]  /*09d0*/  LDG.E.U16 R177, desc[UR12][R28.64] ;  /* 0x0000000c1cb17981 */ /* 0x000f62000c1e1500 */
[----:B------:R-:W-:-:S03]  /*09e0*/  LOP3.LUT R55, R99, 0x70, RZ, 0xfc, !PT ;  /* 0x0000007063377812 */ /* 0x000fc600078efcff */
[----:B------:R-:W5:Y:S01]  /*09f0*/  LDG.E.U16 R157, desc[UR12][R28.64+0x80] ;  /* 0x0000800c1c9d7981 */ /* 0x000f62000c1e1500 */
[----:B------:R-:W-:-:S03]  /*0a00*/  IMAD.WIDE.U32 R2, R94, 0x2, R2 ;  /* 0x000000025e027825 */ /* 0x000fc600078e0002 */
[----:B------:R-:W5:Y:S01]  /*0a10*/  LDG.E.U16 R11, desc[UR12][R28.64+0x40] ;  /* 0x0000400c1c0b7981 */ /* 0x000f62000c1e1500 */
[----:B------:R-:W-:-:S03]  /*0a20*/  LOP3.LUT R171, R99, 0x78, RZ, 0xfc, !PT ;  /* 0x0000007863ab7812 */ /* 0x000fc600078efcff */
[----:B------:R2:W5:Y:S01]  /*0a30*/  LDG.E.U16 R10, desc[UR12][R28.64+0xc0] ;  /* 0x0000c00c1c0a7981 */ /* 0x000562000c1e1500 */
[----:B------:R-:W-:Y:S01]  /*0a40*/  LOP3.LUT R0, R99, 0x80, RZ, 0xfc, !PT ;  /* 0x0000008063007812 */ /* 0x000fe200078efcff */
[C---:B------:R-:W-:Y:S02]  /*0a50*/  IMAD.WIDE.U32 R30, R94.reuse, 0x2, R30 ;  /* 0x000000025e1e7825 */ /* 0x040fe400078e001e */
[----:B------:R-:W5:Y:S02]  /*0a60*/  LDG.E.U16 R167, desc[UR12][R34.64] ;  /* 0x0000000c22a77981 */ /* 0x000f64000c1e1500 */
[----:B------:R-:W-:Y:S02]  /*0a70*/  IMAD.WIDE.U32 R36, R94, 0x2, R36 ;  /* 0x000000025e247825 */ /* 0x000fe400078e0024 */
[----:B------:R-:W5:Y:S02]  /*0a80*/  LDG.E.U16 R169, desc[UR12][R34.64+0x80] ;  /* 0x0000800c22a97981 */ /* 0x000f64000c1e1500 */
[----:B--2---:R-:W-:-:S02]  /*0a90*/  IMAD.SHL.U32 R28, R59, 0x80, RZ ;  /* 0x000000803b1c7824 */ /* 0x004fc400078e00ff */
[----:B------:R-:W5:Y:S01]  /*0aa0*/  LDG.E.U16 R29, desc[UR12][R34.64+0xc0] ;  /* 0x0000c00c221d7981 */ /* 0x000f62000c1e1500 */
[----:B------:R-:W-:Y:S02]  /*0ab0*/  IMAD.SHL.U32 R44, R171, 0x80, RZ ;  /* 0x00000080ab2c7824 */ /* 0x000fe400078e00ff */
[----:B------:R-:W-:Y:S01]  /*0ac0*/  LEA.HI.X R39, R28, R5, RZ, 0x1, P2 ;  /* 0x000000051c277211 */ /* 0x000fe200010f0cff */
[----:B------:R-:W5:Y:S01]  /*0ad0*/  LDG.E.U16 R153, desc[UR12][R2.64] ;  /* 0x0000000c02997981 */ /* 0x000f62000c1e1500 */
[----:B------:R-:W-:-:S03]  /*0ae0*/  LEA R40, P0, R55, R4, 0x8 ;  /* 0x0000000437287211 */ /* 0x000fc600078040ff */
[----:B------:R2:W5:Y:S01]  /*0af0*/  LDG.E.U16 R28, desc[UR12][R34.64+0x40] ;  /* 0x0000400c221c7981 */ /* 0x000562000c1e1500 */
[----:B------:R-:W-:-:S03]  /*0b00*/  LEA R42, P2, R171, R4, 0x8 ;  /* 0x00000004ab2a7211 */ /* 0x000fc600078440ff */
[----:B------:R-:W5:Y:S04]  /*0b10*/  LDG.E.U16 R155, desc[UR12][R2.64+0x80] ;  /* 0x0000800c029b7981 */ /* 0x000f68000c1e1500 */
[----:B------:R-:W5:Y:S01]  /*0b20*/  LDG.E.U16 R7, desc[UR12][R2.64+0x40] ;  /* 0x0000400c02077981 */ /* 0x000f62000c1e1500 */
[----:B--2---:R-:W-:-:S03]  /*0b30*/  IMAD.SHL.U32 R34, R55, 0x80, RZ ;  /* 0x0000008037227824 */ /* 0x004fc600078e00ff */
[----:B------:R2:W5:Y:S01]  /*0b40*/  LDG.E.U16 R6, desc[UR12][R2.64+0xc0] ;  /* 0x0000c00c02067981 */ /* 0x000562000c1e1500 */
[----:B------:R-:W-:Y:S01]  /*0b50*/  IMAD.WIDE.U32 R38, R94, 0x2, R38 ;  /* 0x000000025e267825 */ /* 0x000fe200078e0026 */
[-C--:B------:R-:W-:Y:S02]  /*0b60*/  LEA.HI.X R43, R44, R5.reuse, RZ, 0x1, P2 ;  /* 0x000000052c2b7211 */ /* 0x080fe400010f0cff */
[----:B------:R-:W5:Y:S01]  /*0b70*/  LDG.E.U16 R117, desc[UR12][R30.64] ;  /* 0x0000000c1e757981 */ /* 0x000f62000c1e1500 */
[----:B------:R-:W-:-:S03]  /*0b80*/  LEA.HI.X R41, R34, R5, RZ, 0x1, P0 ;  /* 0x0000000522297211 */ /* 0x000fc600000f0cff */
[----:B------:R-:W5:Y:S01]  /*0b90*/  LDG.E.U16 R113, desc[UR12][R30.64+0x80] ;  /* 0x0000800c1e717981 */ /* 0x000f62000c1e1500 */
[----:B--2---:R-:W-:Y:S01]  /*0ba0*/  LOP3.LUT R2, R99, 0x88, RZ, 0xfc, !PT ;  /* 0x0000008863027812 */ /* 0x004fe200078efcff */
[----:B------:R-:W-:Y:S02]  /*0bb0*/  IMAD.SHL.U32 R3, R0, 0x100, RZ ;  /* 0x0000010000037824 */ /* 0x000fe400078e00ff */
[----:B------:R-:W5:Y:S04]  /*0bc0*/  LDG.E.U16 R9, desc[UR12][R30.64+0x40] ;  /* 0x0000400c1e097981 */ /* 0x000f68000c1e1500 */
[----:B------:R-:W5:Y:S01]  /*0bd0*/  LDG.E.U16 R8, desc[UR12][R30.64+0xc0] ;  /* 0x0000c00c1e087981 */ /* 0x000f62000c1e1500 */
[----:B------:R-:W-:Y:S01]  /*0be0*/  IMAD.SHL.U32 R69, R2, 0x100, RZ ;  /* 0x0000010002457824 */ /* 0x000fe200078e00ff */
[----:B------:R-:W-:-:S02]  /*0bf0*/  IADD3 R44, P0, PT, R3, R4, RZ ;  /* 0x00000004032c7210 */ /* 0x000fc40007f1e0ff */
[----:B------:R-:W5:Y:S04]  /*0c00*/  LDG.E.U16 R179, desc[UR12][R36.64] ;  /* 0x0000000c24b37981 */ /* 0x000f68000c1e1500 */
[----:B------:R-:W5:Y:S04]  /*0c10*/  LDG.E.U16 R181, desc[UR12][R36.64+0x80] ;  /* 0x0000800c24b57981 */ /* 0x000f68000c1e1500 */
[----:B------:R-:W5:Y:S04]  /*0c20*/  LDG.E.U16 R30, desc[UR12][R36.64+0x40] ;  /* 0x0000400c241e7981 */ /* 0x000f68000c1e1500 */
[----:B------:R2:W5:Y:S01]  /*0c30*/  LDG.E.U16 R31, desc[UR12][R36.64+0xc0] ;  /* 0x0000c00c241f7981 */ /* 0x000562000c1e1500 */
[----:B------:R-:W-:-:S03]  /*0c40*/  IADD3 R46, P2, PT, R69, R4, RZ ;  /* 0x00000004452e7210 */ /* 0x000fc60007f5e0ff */
[----:B------:R-:W5:Y:S01]  /*0c50*/  LDG.E.U16 R183, desc[UR12][R38.64] ;  /* 0x0000000c26b77981 */ /* 0x000f62000c1e1500 */
[----:B------:R-:W-:-:S03]  /*0c60*/  LOP3.LUT R68, R99, 0x90, RZ, 0xfc, !PT ;  /* 0x0000009063447812 */ /* 0x000fc600078efcff */
[----:B------:R-:W5:Y:S01]  /*0c70*/  LDG.E.U16 R185, desc[UR12][R38.64+0x80] ;  /* 0x0000800c26b97981 */ /* 0x000f62000c1e1500 */
[----:B--2---:R-:W-:-:S03]  /*0c80*/  IMAD.SHL.U32 R36, R0, 0x80, RZ ;  /* 0x0000008000247824 */ /* 0x004fc600078e00ff */
[----:B------:R-:W5:Y:S01]  /*0c90*/  LDG.E.U16 R32, desc[UR12][R38.64+0x40] ;  /* 0x0000400c26207981 */ /* 0x000f62000c1e1500 */
[C---:B------:R-:W-:Y:S02]  /*0ca0*/  LOP3.LUT R70, R99.reuse, 0x98, RZ, 0xfc, !PT ;  /* 0x0000009863467812 */ /* 0x040fe400078efcff */
[----:B------:R-:W-:Y:S01]  /*0cb0*/  LEA.HI.X R45, R36, R5, RZ, 0x1, P0 ;  /* 0x00000005242d7211 */ /* 0x000fe200000f0cff */
[----:B------:R2:W5:Y:S01]  /*0cc0*/  LDG.E.U16 R33, desc[UR12][R38.64+0xc0] ;  /* 0x0000c00c26217981 */ /* 0x000562000c1e1500 */
[----:B------:R-:W-:Y:S01]  /*0cd0*/  IMAD.WIDE.U32 R42, R94, 0x2, R42 ;  /* 0x000000025e2a7825 */ /* 0x000fe200078e002a */
[----:B------:R-:W-:-:S03]  /*0ce0*/  LOP3.LUT R71, R99, 0xa0, RZ, 0xfc, !PT ;  /* 0x000000a063477812 */ /* 0x000fc600078efcff */
[----:B------:R-:W-:Y:S01]  /*0cf0*/  IMAD.WIDE.U32 R44, R94, 0x2, R44 ;  /* 0x000000025e2c7825 */ /* 0x000fe200078e002c */
[----:B------:R-:W-:Y:S01]  /*0d00*/  LOP3.LUT R72, R99, 0xa8, RZ, 0xfc, !PT ;  /* 0x000000a863487812 */ /* 0x000fe200078efcff */
[----:B------:R-:W5:Y:S02]  /*0d10*/  LDG.E.U16 R193, desc[UR12][R42.64] ;  /* 0x0000000c2ac17981 */ /* 0x000f64000c1e1500 */
[----:B--2---:R-:W-:Y:S02]  /*0d20*/  IMAD.SHL.U32 R38, R2, 0x80, RZ ;  /* 0x0000008002267824 */ /* 0x004fe400078e00ff */
[----:B------:R-:W5:Y:S01]  /*0d30*/  LDG.E.U16 R191, desc[UR12][R42.64+0x80] ;  /* 0x0000800c2abf7981 */ /* 0x000f62000c1e1500 */
[----:B------:R-:W-:Y:S02]  /*0d40*/  IMAD.SHL.U32 R73, R68, 0x100, RZ ;  /* 0x0000010044497824 */ /* 0x000fe400078e00ff */
[----:B------:R-:W-:Y:S01]  /*0d50*/  LEA.HI.X R47, R38, R5, RZ, 0x1, P2 ;  /* 0x00000005262f7211 */ /* 0x000fe200010f0cff */
[----:B------:R-:W-:Y:S01]  /*0d60*/  IMAD.SHL.U32 R75, R70, 0x100, RZ ;  /* 0x00000100464b7824 */ /* 0x000fe200078e00ff */
[----:B------:R-:W5:Y:S01]  /*0d70*/  LDG.E.U16 R36, desc[UR12][R42.64+0x40] ;  /* 0x0000400c2a247981 */ /* 0x000f62000c1e1500 */
[----:B------:R-:W-:Y:S01]  /*0d80*/  IMAD.WIDE.U32 R40, R94, 0x2, R40 ;  /* 0x000000025e287825 */ /* 0x000fe200078e0028 */
[----:B------:R-:W-:-:S02]  /*0d90*/  IADD3 R48, P0, PT, R73, R4, RZ ;  /* 0x0000000449307210 */ /* 0x000fc40007f1e0ff */
[----:B------:R2:W5:Y:S01]  /*0da0*/  LDG.E.U16 R37, desc[UR12][R42.64+0xc0] ;  /* 0x0000c00c2a257981 */ /* 0x000562000c1e1500 */
[----:B------:R-:W-:Y:S01]  /*0db0*/  IMAD.WIDE.U32 R46, R94, 0x2, R46 ;  /* 0x000000025e2e7825 */ /* 0x000fe200078e002e */
[----:B------:R-:W-:Y:S02]  /*0dc0*/  IADD3 R50, P2, PT, R75, R4, RZ ;  /* 0x000000044b327210 */ /* 0x000fe40007f5e0ff */
[----:B------:R-:W5:Y:S01]  /*0dd0*/  LDG.E.U16 R197, desc[UR12][R44.64] ;  /* 0x0000000c2cc57981 */ /* 0x000f62000c1e1500 */
[----:B------:R-:W-:-:S03]  /*0de0*/  IMAD.SHL.U32 R77, R71, 0x100, RZ ;  /* 0x00000100474d7824 */ /* 0x000fc600078e00ff */
[----:B------:R-:W5:Y:S01]  /*0df0*/  LDG.E.U16 R195, desc[UR12][R44.64+0x80] ;  /* 0x0000800c2cc37981 */ /* 0x000f62000c1e1500 */
[----:B--2---:R-:W-:-:S03]  /*0e00*/  IMAD.SHL.U32 R42, R68, 0x80, RZ ;  /* 0x00000080442a7824 */ /* 0x004fc600078e00ff */
[----:B------:R-:W5:Y:S01]  /*0e10*/  LDG.E.U16 R38, desc[UR12][R44.64+0x40] ;  /* 0x0000400c2c267981 */ /* 0x000f62000c1e1500 */
[----:B------:R-:W-:-:S03]  /*0e20*/  IMAD.SHL.U32 R79, R72, 0x100, RZ ;  /* 0x00000100484f7824 */ /* 0x000fc600078e00ff */
[----:B------:R2:W5:Y:S01]  /*0e30*/  LDG.E.U16 R39, desc[UR12][R44.64+0xc0] ;  /* 0x0000c00c2c277981 */ /* 0x000562000c1e1500 */
[----:B------:R-:W-:Y:S01]  /*0e40*/  IMAD.SHL.U32 R54, R71, 0x80, RZ ;  /* 0x0000008047367824 */ /* 0x000fe200078e00ff */
[----:B------:R-:W-:Y:S02]  /*0e50*/  LEA.HI.X R49, R42, R5, RZ, 0x1, P0 ;  /* 0x000000052a317211 */ /* 0x000fe400000f0cff */
[----:B------:R-:W5:Y:S01]  /*0e60*/  LDG.E.U16 R189, desc[UR12][R40.64] ;  /* 0x0000000c28bd7981 */ /* 0x000f62000c1e1500 */
[----:B------:R-:W-:-:S03]  /*0e70*/  IADD3 R52, P0, PT, R77, R4, RZ ;  /* 0x000000044d347210 */ /* 0x000fc60007f1e0ff */
[----:B------:R-:W5:Y:S01]  /*0e80*/  LDG.E.U16 R187, desc[UR12][R40.64+0x80] ;  /* 0x0000800c28bb7981 */ /* 0x000f62000c1e1500 */
[----:B--2---:R-:W-:-:S03]  /*0e90*/  IMAD.SHL.U32 R44, R70, 0x80, RZ ;  /* 0x00000080462c7824 */ /* 0x004fc600078e00ff */
[----:B------:R-:W5:Y:S04]  /*0ea0*/  LDG.E.U16 R34, desc[UR12][R40.64+0x40] ;  /* 0x0000400c28227981 */ /* 0x000f68000c1e1500 */
[----:B------:R-:W5:Y:S01]  /*0eb0*/  LDG.E.U16 R35, desc[UR12][R40.64+0xc0] ;  /* 0x0000c00c28237981 */ /* 0x000f62000c1e1500 */
[----:B------:R-:W-:-:S03]  /*0ec0*/  LEA.HI.X R51, R44, R5, RZ, 0x1, P2 ;  /* 0x000000052c337211 */ /* 0x000fc600010f0cff */
[----:B------:R-:W5:Y:S01]  /*0ed0*/  LDG.E.U16 R201, desc[UR12][R46.64] ;  /* 0x0000000c2ec97981 */ /* 0x000f62000c1e1500 */
[----:B------:R-:W-:-:S03]  /*0ee0*/  IADD3 R56, P2, PT, R79, R4, RZ ;  /* 0x000000044f387210 */ /* 0x000fc60007f5e0ff */
[----:B------:R-:W5:Y:S01]  /*0ef0*/  LDG.E.U16 R199, desc[UR12][R46.64+0x80] ;  /* 0x0000800c2ec77981 */ /* 0x000f62000c1e1500 */
[----:B------:R-:W-:-:S03]  /*0f00*/  LOP3.LUT R74, R99, 0xb0, RZ, 0xfc, !PT ;  /* 0x000000b0634a7812 */ /* 0x000fc600078efcff */
[----:B------:R-:W5:Y:S04]  /*0f10*/  LDG.E.U16 R40, desc[UR12][R46.64+0x40] ;  /* 0x0000400c2e287981 */ /* 0x000f68000c1e1500 */
[----:B------:R2:W5:Y:S01]  /*0f20*/  LDG.E.U16 R41, desc[UR12][R46.64+0xc0] ;  /* 0x0000c00c2e297981 */ /* 0x000562000c1e1500 */
[----:B------:R-:W-:Y:S01]  /*0f30*/  LEA.HI.X R53, R54, R5, RZ, 0x1, P0 ;  /* 0x0000000536357211 */ /* 0x000fe200000f0cff */
[----:B------:R-:W-:Y:S01]  /*0f40*/  IMAD.WIDE.U32 R50, R94, 0x2, R50 ;  /* 0x000000025e327825 */ /* 0x000fe200078e0032 */
[----:B------:R-:W-:-:S03]  /*0f50*/  LOP3.LUT R76, R99, 0xb8, RZ, 0xfc, !PT ;  /* 0x000000b8634c7812 */ /* 0x000fc600078efcff */
[----:B--2---:R-:W-:Y:S01]  /*0f60*/  IMAD.SHL.U32 R46, R72, 0x80, RZ ;  /* 0x00000080482e7824 */ /* 0x004fe200078e00ff */
[----:B------:R-:W5:Y:S01]  /*0f70*/  LDG.E.U16 R207, desc[UR12][R50.64] ;  /* 0x0000000c32cf7981 */ /* 0x000f62000c1e1500 */
[----:B------:R-:W-:-:S03]  /*0f80*/  IMAD.SHL.U32 R81, R74, 0x100, RZ ;  /* 0x000001004a517824 */ /* 0x000fc600078e00ff */
[----:B------:R-:W-:Y:S01]  /*0f90*/  LEA.HI.X R57, R46, R5, RZ, 0x1, P2 ;  /* 0x000000052e397211 */ /* 0x000fe200010f0cff */
[C---:B------:R-:W-:Y:S01]  /*0fa0*/  IMAD.WIDE.U32 R48, R94.reuse, 0x2, R48 ;  /* 0x000000025e307825 */ /* 0x040fe200078e0030 */
[----:B------:R-:W5:Y:S01]  /*0fb0*/  LDG.E.U16 R209, desc[UR12][R50.64+0x80] ;  /* 0x0000800c32d17981 */ /* 0x000f62000c1e1500 */
[----:B------:R-:W-:Y:S02]  /*0fc0*/  LOP3.LUT R80, R99, 0xc8, RZ, 0xfc, !PT ;  /* 0x000000c863507812 */ /* 0x000fe400078efcff */
[C---:B------:R-:W-:Y:S01]  /*0fd0*/  IMAD.WIDE.U32 R52, R94.reuse, 0x2, R52 ;  /* 0x000000025e347825 */ /* 0x040fe200078e0034 */
[----:B------:R-:W5:Y:S01]  /*0fe0*/  LDG.E.U16 R44, desc[UR12][R50.64+0x40] ;  /* 0x0000400c322c7981 */ /* 0x000f62000c1e1500 */
[----:B------:R-:W-:Y:S02]  /*0ff0*/  IADD3 R88, P0, PT, R81, R4, RZ ;  /* 0x0000000451587210 */ /* 0x000fe40007f1e0ff */
[----:B------:R-:W-:Y:S01]  /*1000*/  IMAD.WIDE.U32 R56, R94, 0x2, R56 ;  /* 0x000000025e387825 */ /* 0x000fe200078e0038 */
[----:B------:R2:W5:Y:S03]  /*1010*/  LDG.E.U16 R45, desc[UR12][R50.64+0xc0] ;  /* 0x0000c00c322d7981 */ /* 0x000566000c1e1500 */
[----:B------:R-:W-:Y:S01]  /*1020*/  IMAD.SHL.U32 R83, R76, 0x100, RZ ;  /* 0x000001004c537824 */ /* 0x000fe200078e00ff */
[----:B------:R-:W5:Y:S01]  /*1030*/  LDG.E.U16 R203, desc[UR12][R48.64] ;  /* 0x0000000c30cb7981 */ /* 0x000f62000c1e1500 */
[----:B------:R-:W-:Y:S01]  /*1040*/  LOP3.LUT R78, R99, 0xc0, RZ, 0xfc, !PT ;  /* 0x000000c0634e7812 */ /* 0x000fe200078efcff */
[----:B------:R-:W-:-:S02]  /*1050*/  IMAD.SHL.U32 R87, R80, 0x100, RZ ;  /* 0x0000010050577824 */ /* 0x000fc400078e00ff */
[----:B------:R-:W5:Y:S01]  /*1060*/  LDG.E.U16 R205, desc[UR12][R48.64+0x80] ;  /* 0x0000800c30cd7981 */ /* 0x000f62000c1e1500 */
[----:B--2---:R-:W-:-:S03]  /*1070*/  IMAD.SHL.U32 R50, R74, 0x80, RZ ;  /* 0x000000804a327824 */ /* 0x004fc600078e00ff */
[----:B------:R-:W5:Y:S04]  /*1080*/  LDG.E.U16 R42, desc[UR12][R48.64+0x40] ;  /* 0x0000400c302a7981 */ /* 0x000f68000c1e1500 */
[----:B------:R-:W5:Y:S01]  /*1090*/  LDG.E.U16 R43, desc[UR12][R48.64+0xc0] ;  /* 0x0000c00c302b7981 */ /* 0x000f62000c1e1500 */
[----:B------:R-:W-:-:S03]  /*10a0*/  LEA.HI.X R89, R50, R5, RZ, 0x1, P0 ;  /* 0x0000000532597211 */ /* 0x000fc600000f0cff */
[----:B------:R-:W5:Y:S04]  /*10b0*/  LDG.E.U16 R211, desc[UR12][R52.64] ;  /* 0x0000000c34d37981 */ /* 0x000f68000c1e1500 */
[----:B------:R-:W5:Y:S04]  /*10c0*/  LDG.E.U16 R213, desc[UR12][R52.64+0x80] ;  /* 0x0000800c34d57981 */ /* 0x000f68000c1e1500 */
[----:B------:R-:W5:Y:S04]  /*10d0*/  LDG.E.U16 R46, desc[UR12][R52.64+0x40] ;  /* 0x0000400c342e7981 */ /* 0x000f68000c1e1500 */
[----:B------:R2:W5:Y:S04]  /*10e0*/  LDG.E.U16 R47, desc[UR12][R52.64+0xc0] ;  /* 0x0000c00c342f7981 */ /* 0x000568000c1e1500 */
[----:B------:R-:W5:Y:S04]  /*10f0*/  LDG.E.U16 R215, desc[UR12][R56.64] ;  /* 0x0000000c38d77981 */ /* 0x000f68000c1e1500 */
[----:B------:R-:W5:Y:S01]  /*1100*/  LDG.E.U16 R217, desc[UR12][R56.64+0x80] ;  /* 0x0000800c38d97981 */ /* 0x000f62000c1e1500 */
[----:B--2---:R-:W-:-:S03]  /*1110*/  IMAD.SHL.U32 R52, R76, 0x80, RZ ;  /* 0x000000804c347824 */ /* 0x004fc600078e00ff */
[----:B------:R-:W5:Y:S04]  /*1120*/  LDG.E.U16 R48, desc[UR12][R56.64+0x40] ;  /* 0x0000400c38307981 */ /* 0x000f68000c1e1500 */
[----:B------:R2:W5:Y:S01]  /*1130*/  LDG.E.U16 R49, desc[UR12][R56.64+0xc0] ;  /* 0x0000c00c38317981 */ /* 0x000562000c1e1500 */
[----:B------:R-:W-:Y:S01]  /*1140*/  IMAD.SHL.U32 R58, R80, 0x80, RZ ;  /* 0x00000080503a7824 */ /* 0x000fe200078e00ff */
[----:B------:R-:W-:Y:S01]  /*1150*/  LOP3.LUT R82, R99, 0xd0, RZ, 0xfc, !PT ;  /* 0x000000d063527812 */ /* 0x000fe200078efcff */
[----:B------:R-:W-:Y:S02]  /*1160*/  IMAD.SHL.U32 R85, R78, 0x100, RZ ;  /* 0x000001004e557824 */ /* 0x000fe400078e00ff */
[----:B------:R-:W-:Y:S01]  /*1170*/  IMAD.WIDE.U32 R88, R94, 0x2, R88 ;  /* 0x000000025e587825 */ /* 0x000fe200078e0058 */
[----:B--2---:R-:W-:-:S03]  /*1180*/  IADD3 R56, P2, PT, R83, R4, RZ ;  /* 0x0000000453387210 */ /* 0x004fc60007f5e0ff */
[----:B------:R-:W-:Y:S01]  /*1190*/  IMAD.SHL.U32 R54, R78, 0x80, RZ ;  /* 0x000000804e367824 */ /* 0x000fe200078e00ff */
[-C--:B------:R-:W-:Y:S01]  /*11a0*/  IADD3 R96, P0, PT, R85, R4.reuse, RZ ;  /* 0x0000000455607210 */ /* 0x080fe20007f1e0ff */
[----:B------:R-:W5:Y:S01]  /*11b0*/  LDG.E.U16 R219, desc[UR12][R88.64] ;  /* 0x0000000c58db7981 */ /* 0x000f62000c1e1500 */
[-C--:B------:R-:W-:Y:S02]  /*11c0*/  LEA.HI.X R57, R52, R5.reuse, RZ, 0x1, P2 ;  /* 0x0000000534397211 */ /* 0x080fe400010f0cff */
[----:B------:R-:W-:Y:S01]  /*11d0*/  IADD3 R52, P2, PT, R87, R4, RZ ;  /* 0x0000000457347210 */ /* 0x000fe20007f5e0ff */
[----:B------:R-:W5:Y:S01]  /*11e0*/  LDG.E.U16 R221, desc[UR12][R88.64+0x80] ;  /* 0x0000800c58dd7981 */ /* 0x000f62000c1e1500 */
[----:B------:R-:W-:Y:S01]  /*11f0*/  LOP3.LUT R84, R99, 0xd8, RZ, 0xfc, !PT ;  /* 0x000000d863547812 */ /* 0x000fe200078efcff */
[----:B------:R-:W-:Y:S01]  /*1200*/  IMAD.WIDE.U32 R56, R94, 0x2, R56 ;  /* 0x000000025e387825 */ /* 0x000fe200078e0038 */
[-C--:B------:R-:W-:Y:S01]  /*1210*/  LEA.HI.X R53, R58, R5.reuse, RZ, 0x1, P2 ;  /* 0x000000053a357211 */ /* 0x080fe200010f0cff */
[----:B------:R-:W5:Y:S04]  /*1220*/  LDG.E.U16 R50, desc[UR12][R88.64+0x40] ;  /* 0x0000400c58327981 */ /* 0x000f68000c1e1500 */
[----:B------:R2:W5:Y:S01]  /*1230*/  LDG.E.U16 R51, desc[UR12][R88.64+0xc0] ;  /* 0x0000c00c58337981 */ /* 0x000562000c1e1500 */
[----:B------:R-:W-:Y:S01]  /*1240*/  LEA.HI.X R97, R54, R5, RZ, 0x1, P0 ;  /* 0x0000000536617211 */ /* 0x000fe200000f0cff */
[----:B------:R-:W-:-:S02]  /*1250*/  IMAD.WIDE.U32 R66, R94, 0x2, R52 ;  /* 0x000000025e427825 */ /* 0x000fc400078e0034 */
[----:B------:R-:W5:Y:S02]  /*1260*/  LDG.E.U16 R223, desc[UR12][R56.64] ;  /* 0x0000000c38df7981 */ /* 0x000f64000c1e1500 */
[C---:B------:R-:W-:Y:S02]  /*1270*/  IMAD.SHL.U32 R52, R82.reuse, 0x80, RZ ;  /* 0x0000008052347824 */ /* 0x040fe400078e00ff */
[----:B------:R-:W5:Y:S01]  /*1280*/  LDG.E.U16 R225, desc[UR12][R56.64+0x80] ;  /* 0x0000800c38e17981 */ /* 0x000f62000c1e1500 */
[----:B--2---:R-:W-:-:S03]  /*1290*/  IMAD.SHL.U32 R89, R82, 0x100, RZ ;  /* 0x0000010052597824 */ /* 0x004fc600078e00ff */
[----:B------:R-:W5:Y:S01]  /*12a0*/  LDG.E.U16 R54, desc[UR12][R56.64+0x40] ;  /* 0x0000400c38367981 */ /* 0x000f62000c1e1500 */
[----:B------:R-:W-:-:S03]  /*12b0*/  IMAD.SHL.U32 R91, R84, 0x100, RZ ;  /* 0x00000100545b7824 */ /* 0x000fc600078e00ff */
[----:B------:R2:W5:Y:S01]  /*12c0*/  LDG.E.U16 R58, desc[UR12][R56.64+0xc0] ;  /* 0x0000c00c383a7981 */ /* 0x000562000c1e1500 */
[----:B------:R-:W-:Y:S02]  /*12d0*/  IMAD.SHL.U32 R88, R84, 0x80, RZ ;  /* 0x0000008054587824 */ /* 0x000fe400078e00ff */
[C---:B------:R-:W-:Y:S01]  /*12e0*/  IMAD.WIDE.U32 R96, R94.reuse, 0x2, R96 ;  /* 0x000000025e607825 */ /* 0x040fe200078e0060 */
[----:B------:R3:W5:Y:S01]  /*12f0*/  LDG.E.U16 R231, desc[UR12][R66.64] ;  /* 0x0000000c42e77981 */ /* 0x000762000c1e1500 */
[----:B------:R-:W-:Y:S02]  /*1300*/  SHF.R.U32.HI R103, RZ, 0x1, R101 ;  /* 0x00000001ff677819 */ /* 0x000fe40000011665 */
[----:B------:R-:W-:Y:S01]  /*1310*/  IMAD R120, R94, 0x2, R86 ;  /* 0x000000025e787824 */ /* 0x000fe200078e0256 */
[----:B------:R3:W5:Y:S01]  /*1320*/  LDG.E.U16 R233, desc[UR12][R66.64+0x80] ;  /* 0x0000800c42e97981 */ /* 0x000762000c1e1500 */
[----:B--2---:R-:W-:-:S03]  /*1330*/  IADD3 R56, P0, PT, R89, R4, RZ ;  /* 0x0000000459387210 */ /* 0x004fc60007f1e0ff */
[----:B------:R3:W5:Y:S01]  /*1340*/  LDG.E.U16 R61, desc[UR12][R66.64+0x40] ;  /* 0x0000400c423d7981 */ /* 0x000762000c1e1500 */
[-C--:B------:R-:W-:Y:S02]  /*1350*/  LEA.HI.X R57, R52, R5.reuse, RZ, 0x1, P0 ;  /* 0x0000000534397211 */ /* 0x080fe400000f0cff */
[----:B------:R-:W-:Y:S01]  /*1360*/  IADD3 R52, P0, PT, R91, R4, RZ ;  /* 0x000000045b347210 */ /* 0x000fe20007f1e0ff */
[----:B------:R3:W5:Y:S03]  /*1370*/  LDG.E.U16 R64, desc[UR12][R66.64+0xc0] ;  /* 0x0000c00c42407981 */ /* 0x000766000c1e1500 */
[----:B------:R-:W-:Y:S01]  /*1380*/  LEA.HI.X R53, R88, R5, RZ, 0x1, P0 ;  /* 0x0000000558357211 */ /* 0x000fe200000f0cff */
[C---:B------:R-:W-:Y:S01]  /*1390*/  IMAD.WIDE.U32 R56, R94.reuse, 0x2, R56 ;  /* 0x000000025e387825 */ /* 0x040fe200078e0038 */
[----:B------:R3:W5:Y:S03]  /*13a0*/  LDG.E.U16 R227, desc[UR12][R96.64] ;  /* 0x0000000c60e37981 */ /* 0x000766000c1e1500 */
[----:B------:R-:W-:Y:S01]  /*13b0*/  IMAD.WIDE.U32 R52, R94, 0x2, R52 ;  /* 0x000000025e347825 */ /* 0x000fe200078e0034 */
[----:B------:R3:W5:Y:S01]  /*13c0*/  LDG.E.U16 R229, desc[UR12][R96.64+0x80] ;  /* 0x0000800c60e57981 */ /* 0x000762000c1e1500 */
[----:B-1----:R-:W-:-:S03]  /*13d0*/  R2UR UR6, R90 ;  /* 0x000000005a0672ca */ /* 0x002fc600000e0000 */
[----:B------:R3:W5:Y:S01]  /*13e0*/  LDG.E.U16 R60, desc[UR12][R96.64+0x40] ;  /* 0x0000400c603c7981 */ /* 0x000762000c1e1500 */
[----:B------:R-:W-:-:S03]  /*13f0*/  LOP3.LUT R120, R120, R103, RZ, 0x3c, !PT ;  /* 0x0000006778787212 */ /* 0x000fc600078e3cff */
[----:B------:R3:W5:Y:S04]  /*1400*/  LDG.E.U16 R62, desc[UR12][R96.64+0xc0] ;  /* 0x0000c00c603e7981 */ /* 0x000768000c1e1500 */
[----:B------:R3:W5:Y:S04]  /*1410*/  LDG.E.U16 R235, desc[UR12][R56.64] ;  /* 0x0000000c38eb7981 */ /* 0x000768000c1e1500 */
[----:B------:R3:W5:Y:S04]  /*1420*/  LDG.E.U16 R66, desc[UR12][R56.64+0x80] ;  /* 0x0000800c38427981 */ /* 0x000768000c1e1500 */
[----:B------:R3:W5:Y:S04]  /*1430*/  LDG.E.U16 R67, desc[UR12][R56.64+0x40] ;  /* 0x0000400c38437981 */ /* 0x000768000c1e1500 */
[----:B------:R3:W5:Y:S04]  /*1440*/  LDG.E.U16 R111, desc[UR12][R56.64+0xc0] ;  /* 0x0000c00c386f7981 */ /* 0x000768000c1e1500 */
[----:B------:R3:W5:Y:S04]  /*1450*/  LDG.E.U16 R105, desc[UR12][R52.64] ;  /* 0x0000000c34697981 */ /* 0x000768000c1e1500 */
[----:B------:R3:W5:Y:S04]  /*1460*/  LDG.E.U16 R107, desc[UR12][R52.64+0x80] ;  /* 0x0000800c346b7981 */ /* 0x000768000c1e1500 */
[----:B------:R3:W5:Y:S04]  /*1470*/  LDG.E.U16 R109, desc[UR12][R52.64+0x40] ;  /* 0x0000400c346d7981 */ /* 0x000768000c1e1500 */
[----:B------:R3:W5:Y:S01]  /*1480*/  LDG.E.U16 R118, desc[UR12][R52.64+0xc0] ;  /* 0x0000c00c34767981 */ /* 0x000762000c1e1500 */
[----:B------:R-:W-:Y:S05]  /*1490*/  @P1 BRA `(.L_x_5) ;  /* 0x0000000000181947 */ /* 0x000fea0003800000 */
[----:B------:R-:W-:Y:S01]  /*14a0*/  ELECT P0, URZ, PT ;  /* 0x0000000000ff782f */ /* 0x000fe20003800000 */
[----:B---3--:R-:W-:Y:S01]  /*14b0*/  IMAD.MOV.U32 R52, RZ, RZ, 0x1 ;  /* 0x00000001ff347424 */ /* 0x008fe200078e00ff */
[----:B------:R-:W-:Y:S01]  /*14c0*/  UMOV UR7, 0x40 ;  /* 0x0000004000077882 */ /* 0x000fe20000000000 */
[----:B------:R-:W-:Y:S01]  /*14d0*/  UVIRTCOUNT.DEALLOC.SMPOOL 0x80 ;  /* 0x000000800000784c */ /* 0x000fe20000000000 */
[----:B------:R-:W-:-:S09]  /*14e0*/  ULEA UR7, UR4, UR7, 0x18 ;  /* 0x0000000704077291 */ /* 0x000fd2000f8ec0ff */
[----:B------:R1:W-:Y:S03]  /*14f0*/  @P0 STS.U8 [UR7], R52 ;  /* 0x00000034ff000988 */ /* 0x0003e60008000007 */
.L_x_5:
[C---:B------:R-:W-:Y:S01]  /*1500*/  LOP3.LUT R86, R99.reuse, 0xe0, RZ, 0xfc, !PT ;  /* 0x000000e063567812 */ /* 0x040fe200078efcff */
[----:B-----5:R2:W-:Y:S01]  /*1510*/  STS.U16 [R120+UR5], R93 ;  /* 0x0000005d78007988 */ /* 0x0205e20008000405 */
[----:B------:R-:W-:-:S03]  /*1520*/  LOP3.LUT R88, R99, 0xe8, RZ, 0xfc, !PT ;  /* 0x000000e863587812 */ /* 0x000fc600078efcff */
[----:B------:R4:W-:Y:S01]  /*1530*/  STS.U16 [R120+UR5+0x8000], R95 ;  /* 0x0080005f78007988 */ /* 0x0009e20008000405 */
[----:B---3--:R-:W-:Y:S02]  /*1540*/  IMAD.SHL.U32 R56, R86, 0x80, RZ ;  /* 0x0000008056387824 */ /* 0x008fe400078e00ff */
[----:B------:R-:W-:Y:S01]  /*1550*/  IMAD.SHL.U32 R90, R88, 0x80, RZ ;  /* 0x00000080585a7824 */ /* 0x000fe200078e00ff */
[----:B------:R3:W-:Y:S01]  /*1560*/  STS.U16 [R120+UR5+0x400], R137 ;  /* 0x0004008978007988 */ /* 0x0007e20008000405 */
[----:B--2---:R-:W-:-:S03]  /*1570*/  IMAD.SHL.U32 R93, R86, 0x100, RZ ;  /* 0x00000100565d7824 */ /* 0x004fc600078e00ff */
[----:B------:R2:W-:Y:S01]  /*1580*/  STS.U16 [R120+UR5+0x8400], R139 ;  /* 0x0084008b78007988 */ /* 0x0005e20008000405 */
[----:B----4-:R-:W-:Y:S01]  /*1590*/  IMAD.SHL.U32 R95, R88, 0x100, RZ ;  /* 0x00000100585f7824 */ /* 0x010fe200078e00ff */
[-C--:B-1----:R-:W-:Y:S02]  /*15a0*/  IADD3 R52, P0, PT, R93, R4.reuse, RZ ;  /* 0x000000045d347210 */ /* 0x082fe40007f1e0ff */
[----:B------:R1:W-:Y:S02]  /*15b0*/  STS.U16 [R120+UR5+0x800], R145 ;  /* 0x0008009178007988 */ /* 0x0003e40008000405 */
[----:B------:R-:W-:Y:S02]  /*15c0*/  LEA.HI.X R53, R56, R5, RZ, 0x1, P0 ;  /* 0x0000000538357211 */ /* 0x000fe400000f0cff */
[----:B------:R4:W-:Y:S01]  /*15d0*/  STS.U16 [R120+UR5+0x8800], R147 ;  /* 0x0088009378007988 */ /* 0x0009e20008000405 */
[----:B------:R-:W-:Y:S01]  /*15e0*/  IADD3 R56, P0, PT, R95, R4, RZ ;  /* 0x000000045f387210 */ /* 0x000fe20007f1e0ff */
[----:B------:R-:W-:-:S03]  /*15f0*/  IMAD.WIDE.U32 R52, R94, 0x2, R52 ;  /* 0x000000025e347825 */ /* 0x000fc600078e0034 */
[----:B------:R-:W-:Y:S01]  /*1600*/  LEA.HI.X R57, R90, R5, RZ, 0x1, P0 ;  /* 0x000000055a397211 */ /* 0x000fe200000f0cff */
[----:B------:R-:W-:Y:S01]  /*1610*/  STS.U16 [R120+UR5+0x8c00], R161 ;  /* 0x008c00a178007988 */ /* 0x000fe20008000405 */
[----:B------:R-:W-:-:S03]  /*1620*/  LOP3.LUT R90, R99, 0xf0, RZ, 0xfc, !PT ;  /* 0x000000f0635a7812 */ /* 0x000fc600078efcff */
[----:B---3--:R-:W3:Y:S02]  /*1630*/  LDG.E.U16 R137, desc[UR12][R52.64] ;  /* 0x0000000c34897981 */ /* 0x008ee4000c1e1500 */
[----:B------:R-:W-:Y:S01]  /*1640*/  IMAD.SHL.U32 R97, R90, 0x100, RZ ;  /* 0x000001005a617824 */ /* 0x000fe200078e00ff */
[----:B------:R-:W-:Y:S01]  /*1650*/  LOP3.LUT R99, R99, 0xf8, RZ, 0xfc, !PT ;  /* 0x000000f863637812 */ /* 0x000fe200078efcff */
[----:B------:R-:W-:Y:S01]  /*1660*/  IMAD.WIDE.U32 R56, R94, 0x2, R56 ;  /* 0x000000025e387825 */ /* 0x000fe200078e0038 */
[----:B--2---:R-:W2:Y:S03]  /*1670*/  LDG.E.U16 R139, desc[UR12][R52.64+0x80] ;  /* 0x0000800c348b7981 */ /* 0x004ea6000c1e1500 */
[----:B------:R-:W-:Y:S01]  /*1680*/  IMAD.SHL.U32 R96, R90, 0x80, RZ ;  /* 0x000000805a607824 */ /* 0x000fe200078e00ff */
[----:B------:R-:W2:Y:S04]  /*1690*/  LDG.E.U16 R134, desc[UR12][R52.64+0x40] ;  /* 0x0000400c34867981 */ /* 0x000ea8000c1e1500 */
[----:B------:R0:W2:Y:S04]  /*16a0*/  LDG.E.U16 R136, desc[UR12][R52.64+0xc0] ;  /* 0x0000c00c34887981 */ /* 0x0000a8000c1e1500 */
[----:B-1----:R-:W2:Y:S04]  /*16b0*/  LDG.E.U16 R145, desc[UR12][R56.64] ;  /* 0x0000000c38917981 */ /* 0x002ea8000c1e1500 */
[----:B----4-:R-:W4:Y:S01]  /*16c0*/  LDG.E.U16 R147, desc[UR12][R56.64+0x80] ;  /* 0x0000800c38937981 */ /* 0x010f22000c1e1500 */
[----:B0-----:R-:W-:-:S03]  /*16d0*/  IADD3 R52, P0, PT, R97, R4, RZ ;  /* 0x0000000461347210 */ /* 0x001fc60007f1e0ff */
[----:B------:R-:W2:Y:S01]  /*16e0*/  LDG.E.U16 R138, desc[UR12][R56.64+0x40] ;  /* 0x0000400c388a7981 */ /* 0x000ea2000c1e1500 */
[----:B------:R-:W-:-:S03]  /*16f0*/  LEA.HI.X R53, R96, R5, RZ, 0x1, P0 ;  /* 0x0000000560357211 */ /* 0x000fc600000f0cff */
[----:B------:R0:W2:Y:S01]  /*1700*/  LDG.E.U16 R140, desc[UR12][R56.64+0xc0] ;  /* 0x0000c00c388c7981 */ /* 0x0000a2000c1e1500 */
[----:B------:R-:W-:-:S03]  /*1710*/  LEA R4, P0, R99, R4, 0x8 ;  /* 0x0000000463047211 */ /* 0x000fc600078040ff */
[----:B------:R-:W-:Y:S04]  /*1720*/  STS.U16 [R120+UR5+0xc00], R159 ;  /* 0x000c009f78007988 */ /* 0x000fe80008000405 */
[----:B------:R-:W-:Y:S01]  /*1730*/  STS.U16 [R120+UR5+0x1000], R173 ;  /* 0x001000ad78007988 */ /* 0x000fe20008000405 */
[----:B0-----:R-:W-:-:S03]  /*1740*/  IMAD.SHL.U32 R56, R99, 0x80, RZ ;  /* 0x0000008063387824 */ /* 0x001fc600078e00ff */
[----:B------:R-:W-:Y:S02]  /*1750*/  STS.U16 [R120+UR5+0x9000], R175 ;  /* 0x009000af78007988 */ /* 0x000fe40008000405 */
[----:B------:R-:W-:-:S03]  /*1760*/  LEA.HI.X R5, R56, R5, RZ, 0x1, P0 ;  /* 0x0000000538057211 */ /* 0x000fc600000f0cff */
[----:B------:R-:W-:-:S03]  /*1770*/  IMAD.WIDE.U32 R56, R94, 0x2, R4 ;  /* 0x000000025e387825 */ /* 0x000fc600078e0004 */
[----:B------:R-:W0:Y:S01]  /*1780*/  LDC.64 R4, c[0x0][0x388] ;  /* 0x0000e200ff047b82 */ /* 0x000e220000000a00 */
[----:B------:R-:W-:Y:S01]  /*1790*/  IMAD.WIDE.U32 R52, R94, 0x2, R52 ;  /* 0x000000025e347825 */ /* 0x000fe200078e0034 */
[----:B------:R1:W-:Y:S03]  /*17a0*/  STS.U16 [R120+UR5+0x1400], R141 ;  /* 0x0014008d78007988 */ /* 0x0003e60008000405 */
[----:B------:R-:W-:Y:S01]  /*17b0*/  IMAD.SHL.U32 R96, R101, 0x2, RZ ;  /* 0x0000000265607824 */ /* 0x000fe200078e00ff */
[----:B------:R1:W-:Y:S04]  /*17c0*/  STS.U16 [R120+UR5+0x9400], R143 ;  /* 0x0094008f78007988 */ /* 0x0003e80008000405 */
[----:B------:R-:W2:Y:S04]  /*17d0*/  LDG.E.U16 R142, desc[UR12][R52.64+0x40] ;  /* 0x0000400c348e7981 */ /* 0x000ea8000c1e1500 */
[----:B-1----:R-:W2:Y:S04]  /*17e0*/  LDG.E.U16 R141, desc[UR12][R52.64] ;  /* 0x0000000c348d7981 */ /* 0x002ea8000c1e1500 */
[----:B------:R-:W2:Y:S04]  /*17f0*/  LDG.E.U16 R143, desc[UR12][R52.64+0x80] ;  /* 0x0000800c348f7981 */ /* 0x000ea8000c1e1500 */
[----:B------:R0:W2:Y:S01]  /*1800*/  LDG.E.U16 R144, desc[UR12][R52.64+0xc0] ;  /* 0x0000c00c34907981 */ /* 0x0000a2000c1e1500 */
[----:B------:R-:W-:-:S02]  /*1810*/  IMAD.SHL.U32 R98, R171, 0x40, RZ ;  /* 0x00000040ab627824 */ /* 0x000fc400078e00ff */
[----:B------:R-:W-:Y:S01]  /*1820*/  IMAD.SHL.U32 R100, R127, 0x40, RZ ;  /* 0x000000407f647824 */ /* 0x000fe200078e00ff */
[----:B------:R-:W-:Y:S04]  /*1830*/  STS.U16 [R120+UR5+0x2400], R117 ;  /* 0x0024007578007988 */ /* 0x000fe80008000405 */
[----:B------:R1:W-:Y:S01]  /*1840*/  STS.U16 [R120+UR5+0xa400], R113 ;  /* 0x00a4007178007988 */ /* 0x0003e20008000405 */
[----:B0-----:R-:W-:Y:S01]  /*1850*/  LEA R52, P0, R101, R4, 0x2 ;  /* 0x0000000465347211 */ /* 0x001fe200078010ff */
[----:B------:R-:W-:Y:S02]  /*1860*/  IMAD.SHL.U32 R102, R135, 0x40, RZ ;  /* 0x0000004087667824 */ /* 0x000fe400078e00ff */
[----:B------:R0:W-:Y:S01]  /*1870*/  STS.U16 [R120+UR5+0x1800], R149 ;  /* 0x0018009578007988 */ /* 0x0001e20008000405 */
[----:B------:R-:W-:-:S02]  /*1880*/  LEA.HI.X R53, R96, R5, RZ, 0x1, P0 ;  /* 0x0000000560357211 */ /* 0x000fc400000f0cff */
[-C--:B------:R-:W-:Y:S01]  /*1890*/  LEA R116, P0, R171, R4.reuse, 0x7 ;  /* 0x00000004ab747211 */ /* 0x080fe200078038ff */
[----:B------:R0:W-:Y:S01]  /*18a0*/  STS.U16 [R120+UR5+0x9800], R151 ;  /* 0x0098009778007988 */ /* 0x0001e20008000405 */
[----:B-1----:R-:W-:Y:S02]  /*18b0*/  IMAD.WIDE.U32 R112, R94, 0x2, R52 ;  /* 0x000000025e707825 */ /* 0x002fe400078e0034 */
[----:B------:R-:W-:Y:S01]  /*18c0*/  LEA.HI.X R117, R98, R5, RZ, 0x1, P0 ;  /* 0x0000000562757211 */ /* 0x000fe200000f0cff */
[----:B------:R-:W2:Y:S01]  /*18d0*/  LDG.E.U16 R146, desc[UR12][R56.64+0x40] ;  /* 0x0000400c38927981 */ /* 0x000ea2000c1e1500 */
[----:B------:R-:W-:-:S03]  /*18e0*/  LEA R52, P0, R127, R4, 0x7 ;  /* 0x000000047f347211 */ /* 0x000fc600078038ff */
[----:B0-----:R-:W2:Y:S01]  /*18f0*/  LDG.E.U16 R149, desc[UR12][R56.64+0x80] ;  /* 0x0000800c38957981 */ /* 0x001ea2000c1e1500 */
[----:B------:R-:W-:-:S03]  /*1900*/  LEA.HI.X R53, R100, R5, RZ, 0x1, P0 ;  /* 0x0000000564357211 */ /* 0x000fc600000f0cff */
[----:B------:R-:W2:Y:S04]  /*1910*/  LDG.E.U16 R151, desc[UR12][R56.64] ;  /* 0x0000000c38977981 */ /* 0x000ea8000c1e1500 */
[----:B------:R0:W2:Y:S01]  /*1920*/  LDG.E.U16 R148, desc[UR12][R56.64+0xc0] ;  /* 0x0000c00c38947981 */ /* 0x0000a2000c1e1500 */
[----:B------:R-:W-:-:S03]  /*1930*/  IMAD.SHL.U32 R104, R115, 0x40, RZ ;  /* 0x0000004073687824 */ /* 0x000fc600078e00ff */
[----:B------:R1:W-:Y:S01]  /*1940*/  STS.U16 [R120+UR5+0x2800], R153 ;  /* 0x0028009978007988 */ /* 0x0003e20008000405 */
[----:B------:R-:W-:-:S03]  /*1950*/  IMAD.SHL.U32 R106, R123, 0x40, RZ ;  /* 0x000000407b6a7824 */ /* 0x000fc600078e00ff */
[----:B------:R-:W2:Y:S01]  /*1960*/  LDG.E.U16 R150, desc[UR12][R112.64+0x40] ;  /* 0x0000400c70967981 */ /* 0x000ea2000c1e1500 */
[----:B0-----:R-:W-:-:S03]  /*1970*/  LEA R56, P2, R135, R4, 0x7 ;  /* 0x0000000487387211 */ /* 0x001fc600078438ff */
[----:B-1----:R0:W2:Y:S01]  /*1980*/  LDG.E.U16 R153, desc[UR12][R112.64] ;  /* 0x0000000c70997981 */ /* 0x0020a2000c1e1500 */
[----:B------:R-:W-:Y:S02]  /*1990*/  LEA.HI.X R57, R102, R5, RZ, 0x1, P2 ;  /* 0x0000000566397211 */ /* 0x000fe400010f0cff */
[-C--:B0-----:R-:W-:Y:S01]  /*19a0*/  LEA R112, P0, R115, R4.reuse, 0x7 ;  /* 0x0000000473707211 */ /* 0x081fe200078038ff */
[----:B------:R-:W-:Y:S01]  /*19b0*/  IMAD.WIDE.U32 R114, R94, 0x2, R52 ;  /* 0x000000025e727825 */ /* 0x000fe200078e0034 */
[----:B------:R-:W-:-:S04]  /*19c0*/  LEA R52, P2, R123, R4, 0x7 ;  /* 0x000000047b347211 */ /* 0x000fc800078438ff */
[-C--:B------:R-:W-:Y:S01]  /*19d0*/  LEA.HI.X R53, R106, R5.reuse, RZ, 0x1, P2 ;  /* 0x000000056a357211 */ /* 0x080fe200010f0cff */
[C---:B------:R-:W-:Y:S01]  /*19e0*/  IMAD.SHL.U32 R108, R125.reuse, 0x40, RZ ;  /* 0x000000407d6c7824 */ /* 0x040fe200078e00ff */
[-C--:B------:R-:W-:Y:S01]  /*19f0*/  LEA.HI.X R113, R104, R5.reuse, RZ, 0x1, P0 ;  /* 0x0000000568717211 */ /* 0x080fe200000f0cff */
[C---:B------:R-:W-:Y:S01]  /*1a00*/  IMAD.WIDE.U32 R56, R94.reuse, 0x2, R56 ;  /* 0x000000025e387825 */ /* 0x040fe200078e0038 */
[----:B------:R0:W-:Y:S03]  /*1a10*/  STS.U16 [R120+UR5+0xa800], R155 ;  /* 0x00a8009b78007988 */ /* 0x0001e60008000405 */
[C---:B------:R-:W-:Y:S01]  /*1a20*/  IMAD.WIDE.U32 R126, R94.reuse, 0x2, R52 ;  /* 0x000000025e7e7825 */ /* 0x040fe200078e0034 */
[----:B------:R-:W-:Y:S01]  /*1a30*/  LEA R52, P0, R125, R4, 0x7 ;  /* 0x000000047d347211 */ /* 0x000fe200078038ff */
[----:B------:R-:W2:Y:S02]  /*1a40*/  LDG.E.U16 R154, desc[UR12][R56.64+0x40] ;  /* 0x0000400c389a7981 */ /* 0x000ea4000c1e1500 */
[----:B------:R-:W-:Y:S01]  /*1a50*/  IMAD.WIDE.U32 R116, R94, 0x2, R116 ;  /* 0x000000025e747825 */ /* 0x000fe200078e0074 */
[----:B------:R-:W-:Y:S01]  /*1a60*/  LEA.HI.X R53, R108, R5, RZ, 0x1, P0 ;  /* 0x000000056c357211 */ /* 0x000fe200000f0cff */
[----:B------:R1:W-:Y:S02]  /*1a70*/  STS.U16 [R120+UR5+0x9c00], R165 ;  /* 0x009c00a578007988 */ /* 0x0003e40008000405 */
[----:B------:R-:W-:-:S02]  /*1a80*/  IMAD.WIDE.U32 R122, R94, 0x2, R112 ;  /* 0x000000025e7a7825 */ /* 0x000fc400078e0070 */
[----:B0-----:R0:W2:Y:S02]  /*1a90*/  LDG.E.U16 R155, desc[UR12][R56.64] ;  /* 0x0000000c389b7981 */ /* 0x0010a4000c1e1500 */
[----:B------:R-:W-:Y:S02]  /*1aa0*/  IMAD.SHL.U32 R112, R131, 0x40, RZ ;  /* 0x0000004083707824 */ /* 0x000fe400078e00ff */
[----:B------:R-:W2:Y:S01]  /*1ab0*/  LDG.E.U16 R164, desc[UR12][R116.64+0x40] ;  /* 0x0000400c74a47981 */ /* 0x000ea2000c1e1500 */
[----:B------:R-:W-:Y:S02]  /*1ac0*/  IMAD.SHL.U32 R110, R133, 0x40, RZ ;  /* 0x00000040856e7824 */ /* 0x000fe400078e00ff */
[----:B------:R-:W-:Y:S01]  /*1ad0*/  IMAD.WIDE.U32 R124, R94, 0x2, R52 ;  /* 0x000000025e7c7825 */ /* 0x000fe200078e0034 */
[----:B-1----:R1:W4:Y:S01]  /*1ae0*/  LDG.E.U16 R165, desc[UR12][R116.64] ;  /* 0x0000000c74a57981 */ /* 0x002322000c1e1500 */
[----:B0-----:R-:W-:-:S03]  /*1af0*/  LEA R56, P0, R131, R4, 0x7 ;  /* 0x0000000483387211 */ /* 0x001fc600078038ff */
[----:B------:R-:W4:Y:S01]  /*1b00*/  LDG.E.U16 R135, desc[UR12][R114.64] ;  /* 0x0000000c72877981 */ /* 0x000f22000c1e1500 */
[-C--:B------:R-:W-:Y:S02]  /*1b10*/  LEA R52, P3, R129, R4.reuse, 0x7 ;  /* 0x0000000481347211 */ /* 0x080fe400078638ff */
[----:B------:R-:W-:Y:S01]  /*1b20*/  LEA.HI.X R57, R112, R5, RZ, 0x1, P0 ;  /* 0x0000000570397211 */ /* 0x000fe200000f0cff */
[----:B------:R0:W4:Y:S01]  /*1b30*/  LDG.E.U16 R152, desc[UR12][R114.64+0x40] ;  /* 0x0000400c72987981 */ /* 0x000122000c1e1500 */
[----:B-1----:R-:W-:-:S03]  /*1b40*/  LEA R116, P2, R133, R4, 0x7 ;  /* 0x0000000485747211 */ /* 0x002fc600078438ff */
[----:B------:R1:W-:Y:S01]  /*1b50*/  STS.U16 [R120+UR5+0xa000], R157 ;  /* 0x00a0009d78007988 */ /* 0x0003e20008000405 */
[----:B------:R-:W-:Y:S01]  /*1b60*/  IMAD.SHL.U32 R128, R119, 0x40, RZ ;  /* 0x0000004077807824 */ /* 0x000fe200078e00ff */
[----:B------:R-:W-:Y:S02]  /*1b70*/  LEA.HI.X R117, R110, R5, RZ, 0x1, P2 ;  /* 0x000000056e757211 */ /* 0x000fe400010f0cff */
[----:B------:R-:W4:Y:S01]  /*1b80*/  LDG.E.U16 R113, desc[UR12][R122.64] ;  /* 0x0000000c7a717981 */ /* 0x000f22000c1e1500 */
[----:B0-----:R-:W-:-:S03]  /*1b90*/  IMAD.SHL.U32 R114, R129, 0x40, RZ ;  /* 0x0000004081727824 */ /* 0x001fc600078e00ff */
[----:B------:R-:W4:Y:S01]  /*1ba0*/  LDG.E.U16 R115, desc[UR12][R126.64+0x40] ;  /* 0x0000400c7e737981 */ /* 0x000f22000c1e1500 */
[----:B------:R-:W-:-:S03]  /*1bb0*/  IMAD.WIDE.U32 R56, R94, 0x2, R56 ;  /* 0x000000025e387825 */ /* 0x000fc600078e0038 */
[----:B-1----:R0:W4:Y:S01]  /*1bc0*/  LDG.E.U16 R157, desc[UR12][R126.64] ;  /* 0x0000000c7e9d7981 */ /* 0x002122000c1e1500 */
[----:B------:R-:W-:-:S03]  /*1bd0*/  LEA.HI.X R53, R114, R5, RZ, 0x1, P3 ;  /* 0x0000000572357211 */ /* 0x000fc600018f0cff */
[----:B------:R-:W4:Y:S04]  /*1be0*/  LDG.E.U16 R129, desc[UR12][R124.64+0x40] ;  /* 0x0000400c7c817981 */ /* 0x000f28000c1e1500 */
[----:B------:R1:W4:Y:S01]  /*1bf0*/  LDG.E.U16 R156, desc[UR12][R122.64+0x40] ;  /* 0x0000400c7a9c7981 */ /* 0x000322000c1e1500 */
[----:B0-----:R-:W-:-:S03]  /*1c00*/  IMAD.SHL.U32 R126, R121, 0x40, RZ ;  /* 0x00000040797e7824 */ /* 0x001fc600078e00ff */
[----:B------:R0:W4:Y:S01]  /*1c10*/  LDG.E.U16 R127, desc[UR12][R124.64] ;  /* 0x0000000c7c7f7981 */ /* 0x000122000c1e1500 */
[----:B------:R-:W-:-:S03]  /*1c20*/  IMAD.WIDE.U32 R52, R94, 0x2, R52 ;  /* 0x000000025e347825 */ /* 0x000fc600078e0034 */
[----:B------:R-:W4:Y:S01]  /*1c30*/  LDG.E.U16 R131, desc[UR12][R56.64] ;  /* 0x0000000c38837981 */ /* 0x000f22000c1e1500 */
[-C--:B-1----:R-:W-:Y:S01]  /*1c40*/  LEA R122, P0, R121, R4.reuse, 0x7 ;  /* 0x00000004797a7211 */ /* 0x082fe200078038ff */
[----:B------:R-:W-:Y:S02]  /*1c50*/  IMAD.SHL.U32 R132, R63, 0x40, RZ ;  /* 0x000000403f847824 */ /* 0x000fe400078e00ff */
[----:B------:R1:W4:Y:S01]  /*1c60*/  LDG.E.U16 R133, desc[UR12][R56.64+0x40] ;  /* 0x0000400c38857981 */ /* 0x000322000c1e1500 */
[-C--:B0-----:R-:W-:Y:S02]  /*1c70*/  LEA R124, P2, R119, R4.reuse, 0x7 ;  /* 0x00000004777c7211 */ /* 0x081fe400078438ff */
[-C--:B------:R-:W-:Y:S01]  /*1c80*/  LEA.HI.X R123, R126, R5.reuse, RZ, 0x1, P0 ;  /* 0x000000057e7b7211 */ /* 0x080fe200000f0cff */
[----:B------:R-:W-:Y:S01]  /*1c90*/  IMAD.WIDE.U32 R116, R94, 0x2, R116 ;  /* 0x000000025e747825 */ /* 0x000fe200078e0074 */
[----:B------:R-:W-:Y:S01]  /*1ca0*/  LEA.HI.X R125, R128, R5, RZ, 0x1, P2 ;  /* 0x00000005807d7211 */ /* 0x000fe200010f0cff */
[----:B------:R-:W4:Y:S01]  /*1cb0*/  LDG.E.U16 R161, desc[UR12][R52.64] ;  /* 0x0000000c34a17981 */ /* 0x000f22000c1e1500 */
[----:B-1----:R-:W-:Y:S01]  /*1cc0*/  LEA R56, P2, R63, R4, 0x7 ;  /* 0x000000043f387211 */ /* 0x002fe200078438ff */
[----:B------:R-:W-:-:S02]  /*1cd0*/  IMAD.WIDE.U32 R124, R94, 0x2, R124 ;  /* 0x000000025e7c7825 */ /* 0x000fc400078e007c */
[----:B------:R0:W4:Y:S01]  /*1ce0*/  LDG.E.U16 R160, desc[UR12][R52.64+0x40] ;  /* 0x0000400c34a07981 */ /* 0x000122000c1e1500 */
[----:B------:R-:W-:Y:S01]  /*1cf0*/  LEA.HI.X R57, R132, R5, RZ, 0x1, P2 ;  /* 0x0000000584397211 */ /* 0x000fe200010f0cff */
[----:B------:R-:W-:Y:S02]  /*1d00*/  IMAD.WIDE.U32 R122, R94, 0x2, R122 ;  /* 0x000000025e7a7825 */ /* 0x000fe400078e007a */
[----:B------:R1:W-:Y:S02]  /*1d10*/  STS.U16 [R120+UR5+0x1c00], R163 ;  /* 0x001c00a378007988 */ /* 0x0003e40008000405 */
[C---:B------:R-:W-:Y:S02]  /*1d20*/  IMAD.SHL.U32 R130, R65.reuse, 0x40, RZ ;  /* 0x0000004041827824 */ /* 0x040fe400078e00ff */
[----:B------:R-:W4:Y:S01]  /*1d30*/  LDG.E.U16 R159, desc[UR12][R116.64] ;  /* 0x0000000c749f7981 */ /* 0x000f22000c1e1500 */
[----:B0-----:R-:W-:-:S03]  /*1d40*/  LEA R52, P0, R65, R4, 0x7 ;  /* 0x0000000441347211 */ /* 0x001fc600078038ff */
[----:B------:R0:W4:Y:S01]  /*1d50*/  LDG.E.U16 R158, desc[UR12][R116.64+0x40] ;  /* 0x0000400c749e7981 */ /* 0x000122000c1e1500 */
[----:B------:R-:W-:-:S03]  /*1d60*/  LEA.HI.X R53, R130, R5, RZ, 0x1, P0 ;  /* 0x0000000582357211 */ /* 0x000fc600000f0cff */
[----:B-1----:R-:W4:Y:S04]  /*1d70*/  LDG.E.U16 R163, desc[UR12][R124.64] ;  /* 0x0000000c7ca37981 */ /* 0x002f28000c1e1500 */
[----:B------:R1:W4:Y:S01]  /*1d80*/  LDG.E.U16 R162, desc[UR12][R124.64+0x40] ;  /* 0x0000400c7ca27981 */ /* 0x000322000c1e1500 */
[----:B0-----:R-:W-:Y:S01]  /*1d90*/  IMAD.WIDE.U32 R116, R94, 0x2, R56 ;  /* 0x000000025e747825 */ /* 0x001fe200078e0038 */
[-C--:B------:R-:W-:Y:S02]  /*1da0*/  LEA R56, P0, R59, R4.reuse, 0x7 ;  /* 0x000000043b387211 */ /* 0x080fe400078038ff */
[----:B------:R-:W4:Y:S01]  /*1db0*/  LDG.E.U16 R119, desc[UR12][R122.64] ;  /* 0x0000000c7a777981 */ /* 0x000f22000c1e1500 */
[----:B------:R-:W-:-:S03]  /*1dc0*/  LEA R4, P2, R55, R4, 0x7 ;  /* 0x0000000437047211 */ /* 0x000fc600078438ff */
[----:B------:R0:W4:Y:S01]  /*1dd0*/  LDG.E.U16 R121, desc[UR12][R122.64+0x40] ;  /* 0x0000400c7a797981 */ /* 0x000122000c1e1500 */
[----:B-1----:R-:W-:Y:S02]  /*1de0*/  IMAD.SHL.U32 R124, R59, 0x40, RZ ;  /* 0x000000403b7c7824 */ /* 0x002fe400078e00ff */
[----:B------:R-:W-:Y:S01]  /*1df0*/  IMAD.WIDE.U32 R52, R94, 0x2, R52 ;  /* 0x000000025e347825 */ /* 0x000fe200078e0034 */
[----:B------:R-:W4:Y:S03]  /*1e00*/  LDG.E.U16 R125, desc[UR12][R116.64+0x40] ;  /* 0x0000400c747d7981 */ /* 0x000f26000c1e1500 */
[----:B0-----:R-:W-:Y:S01]  /*1e10*/  IMAD.SHL.U32 R122, R55, 0x40, RZ ;  /* 0x00000040377a7824 */ /* 0x001fe200078e00ff */
[-C--:B------:R-:W-:Y:S01]  /*1e20*/  LEA.HI.X R57, R124, R5.reuse, RZ, 0x1, P0 ;  /* 0x000000057c397211 */ /* 0x080fe200000f0cff */
[----:B------:R-:W4:Y:S03]  /*1e30*/  LDG.E.U16 R63, desc[UR12][R52.64] ;  /* 0x0000000c343f7981 */ /* 0x000f26000c1e1500 */
[----:B------:R-:W-:Y:S01]  /*1e40*/  LEA.HI.X R5, R122, R5, RZ, 0x1, P2 ;  /* 0x000000057a057211 */ /* 0x000fe200010f0cff */
[C---:B------:R-:W-:Y:S01]  /*1e50*/  IMAD.WIDE.U32 R56, R94.reuse, 0x2, R56 ;  /* 0x000000025e387825 */ /* 0x040fe200078e0038 */
[----:B------:R-:W4:Y:S03]  /*1e60*/  LDG.E.U16 R65, desc[UR12][R52.64+0x40] ;  /* 0x0000400c34417981 */ /* 0x000f26000c1e1500 */
[----:B------:R-:W-:Y:S01]  /*1e70*/  IMAD.WIDE.U32 R4, R94, 0x2, R4 ;  /* 0x000000025e047825 */ /* 0x000fe200078e0004 */
[----:B------:R-:W4:Y:S04]  /*1e80*/  LDG.E.U16 R123, desc[UR12][R116.64] ;  /* 0x0000000c747b7981 */ /* 0x000f28000c1e1500 */
[----:B------:R-:W4:Y:S04]  /*1e90*/  LDG.E.U16 R55, desc[UR12][R4.64] ;  /* 0x0000000c04377981 */ /* 0x000f28000c1e1500 */
[----:B------:R-:W4:Y:S04]  /*1ea0*/  LDG.E.U16 R53, desc[UR12][R56.64] ;  /* 0x0000000c38357981 */ /* 0x000f28000c1e1500 */
[----:B------:R-:W4:Y:S04]  /*1eb0*/  LDG.E.U16 R52, desc[UR12][R56.64+0x40] ;  /* 0x0000400c38347981 */ /* 0x000f28000c1e1500 */
[----:B------:R0:W4:Y:S01]  /*1ec0*/  LDG.E.U16 R59, desc[UR12][R4.64+0x40] ;  /* 0x0000400c043b7981 */ /* 0x000122000c1e1500 */
[----:B------:R-:W-:Y:S01]  /*1ed0*/  LOP3.LUT P2, RZ, R92, 0xff, RZ, 0xc0, !PT ;  /* 0x000000ff5cff7812 */ /* 0x000fe2000784c0ff */
[----:B------:R-:W-:-:S12]  /*1ee0*/  UMOV UR8, 0x1 ;  /* 0x0000000100087882 */ /* 0x000fd80000000000 */
[----:B------:R-:W-:Y:S01]  /*1ef0*/  VOTEU.ALL UP0, P2 ;  /* 0x0000000000ff7886 */ /* 0x000fe20001000000 */
[----:B0-----:R-:W-:-:S04]  /*1f00*/  LOP3.LUT R5, R120, 0x40, RZ, 0x3c, !PT ;  /* 0x0000004078057812 */ /* 0x001fc800078e3cff */
[----:B------:R-:W-:-:S04]  /*1f10*/  @!UP0 UIADD3 UR8, UPT, UPT, -UR8, 0x100000, URZ ;  /* 0x0010000008088890 */ /* 0x000fc8000fffe1ff */
[----:B------:R-:W-:Y:S02]  /*1f20*/  @!UP0 USHF.L.U32 UR9, UR8, 0xb, URZ ;  /* 0x0000000b08098899 */ /* 0x000fe400080006ff */
[----:B------:R-:W-:Y:S01]  /*1f30*/  @!UP0 USHF.L.U32 UR8, UR8, 0x1, URZ ;  /* 0x0000000108088899 */ /* 0x000fe200080006ff */
[----:B------:R-:W-:Y:S01]  /*1f40*/  SHF.R.U32.HI R4, RZ, 0x5, R92 ;  /* 0x00000005ff047819 */ /* 0x000fe2000001165c */
[----:B------:R0:W-:Y:S01]  /*1f50*/  STS.U16 [R120+UR5+0x2000], R177 ;  /* 0x002000b178007988 */ /* 0x0001e20008000405 */
[----:B------:R-:W-:-:S03]  /*1f60*/  VOTEU.ALL UP1, P2 ;  /* 0x0000000000ff7886 */ /* 0x000fc60001020000 */
[----:B------:R0:W-:Y:S01]  /*1f70*/  STS.U16 [R120+UR5+0x2c00], R167 ;  /* 0x002c00a778007988 */ /* 0x0001e20008000405 */
[----:B------:R-:W-:-:S03]  /*1f80*/  R2UR UR7, R4 ;  /* 0x00000000040772ca */ /* 0x000fc600000e0000 */
[----:B------:R0:W-:Y:S04]  /*1f90*/  STS.U16 [R120+UR5+0xac00], R169 ;  /* 0x00ac00a978007988 */ /* 0x0001e80008000405 */
        /* <DEDUP_REMOVED lines=32> */
[----:B---3--:R0:W-:Y:S04]  /*21a0*/  STS.U16 [R120+UR5+0x7000], R137 ;  /* 0x0070008978007988 */ /* 0x0081e80008000405 */
[----:B--2---:R0:W-:Y:S04]  /*21b0*/  STS.U16 [R120+UR5+0xf000], R139 ;  /* 0x00f0008b78007988 */ /* 0x0041e80008000405 */
[----:B------:R0:W-:Y:S04]  /*21c0*/  STS.U16 [R120+UR5+0x7400], R145 ;  /* 0x0074009178007988 */ /* 0x0001e80008000405 */
[----:B----4-:R0:W-:Y:S04]  /*21d0*/  STS.U16 [R120+UR5+0xf400], R147 ;  /* 0x00f4009378007988 */ /* 0x0101e80008000405 */
[----:B------:R0:W-:Y:S04]  /*21e0*/  STS.U16 [R120+UR5+0x7800], R141 ;  /* 0x0078008d78007988 */ /* 0x0001e80008000405 */
[----:B------:R0:W-:Y:S04]  /*21f0*/  STS.U16 [R120+UR5+0xf800], R143 ;  /* 0x00f8008f78007988 */ /* 0x0001e80008000405 */
[----:B------:R0:W-:Y:S04]  /*2200*/  STS.U16 [R120+UR5+0x7c00], R151 ;  /* 0x007c009778007988 */ /* 0x0001e80008000405 */
[----:B------:R0:W-:Y:S04]  /*2210*/  STS.U16 [R120+UR5+0xfc00], R149 ;  /* 0x00fc009578007988 */ /* 0x0001e80008000405 */
[----:B------:R0:W-:Y:S04]  /*2220*/  STS.U16 [R5+UR5], R27 ;  /* 0x0000001b05007988 */ /* 0x0001e80008000405 */
        /* <DEDUP_REMOVED lines=94> */
[----:B------:R0:W-:Y:S01]  /*2810*/  STS.U16 [R5+UR5+0x13800], R59 ;  /* 0x0138003b05007988 */ /* 0x0001e20008000405 */
[----:B------:R1:W-:Y:S06]  /*2820*/  MEMBAR.ALL.CTA ;  /* 0x0000000000007992 */ /* 0x0003ec0000008000 */
[----:B-1----:R-:W-:Y:S04]  /*2830*/  FENCE.VIEW.ASYNC.S ;  /* 0x00000000000073c6 */ /* 0x002fe80000000000 */
[----:B------:R-:W1:Y:S02]  /*2840*/  FENCE.VIEW.ASYNC.S ;  /* 0x00000000000073c6 */ /* 0x000e640000000000 */
[----:B-1----:R0:W1:Y:S01]  /*2850*/  @!UP1 SYNCS.EXCH.64 URZ, [UR5+0x14000], UR8 ;  /* 0x0140000805ff95b2 */ /* 0x0020620008000100 */
[----:B------:R-:W-:Y:S01]  /*2860*/  UISETP.NE.U32.AND UP0, UPT, UR7, URZ, UPT ;  /* 0x000000ff0700728c */ /* 0x000fe2000bf05070 */
[----:B------:R-:W-:Y:S01]  /*2870*/  LOP3.LUT R4, R92, 0xff, RZ, 0xc0, !PT ;  /* 0x000000ff5c047812 */ /* 0x000fe200078ec0ff */
[----:B-1----:R-:W-:Y:S07]  /*2880*/  BAR.SYNC.DEFER_BLOCKING 0x0 ;  /* 0x0000000000007b1d */ /* 0x002fee0000010000 */
[----:B0-----:R-:W-:Y:S05]  /*2890*/  BRA.U UP0, `(.L_x_6) ;  /* 0x0000000500687547 */ /* 0x001fea000b800000 */
[----:B------:R-:W-:Y:S02]  /*28a0*/  USHF.R.U32.HI UR10, URZ, 0x4, UR5 ;  /* 0x00000004ff0a7899 */ /* 0x000fe40008011605 */
[----:B------:R-:W-:Y:S02]  /*28b0*/  UIADD3 UR9, UPT, UPT, UR5, 0x10000, URZ ;  /* 0x0001000005097890 */ /* 0x000fe4000fffe0ff */
[----:B------:R-:W-:Y:S02]  /*28c0*/  USGXT.U32 UR10, UR10, 0xe ;  /* 0x0000000e0a0a789a */ /* 0x000fe40008000000 */
[----:B------:R-:W-:Y:S02]  /*28d0*/  USHF.R.U32.HI UR9, URZ, 0x4, UR9 ;  /* 0x00000004ff097899 */ /* 0x000fe40008011609 */
[----:B------:R-:W-:Y:S02]  /*28e0*/  UIADD3 UR44, UP0, UPT, UR10, 0x2, URZ ;  /* 0x000000020a2c7890 */ /* 0x000fe4000ff1e0ff */
[----:B------:R-:W-:Y:S01]  /*28f0*/  USGXT.U32 UR42, UR9, 0xe ;  /* 0x0000000e092a789a */ /* 0x000fe20008000000 */
[----:B------:R-:W-:Y:S01]  /*2900*/  UMOV UR8, URZ ;  /* 0x000000ff00087c82 */ /* 0x000fe20008000000 */
[----:B------:R-:W-:Y:S01]  /*2910*/  UMOV UR11, URZ ;  /* 0x000000ff000b7c82 */ /* 0x000fe20008000000 */
[----:B------:R-:W-:-:S02]  /*2920*/  UIADD3.X UR45, UPT, UPT, UR8, 0x40004040, URZ, UP0, !UPT ;  /* 0x40004040082d7890 */ /* 0x000fc400087fe4ff */
[----:B------:R-:W-:Y:S02]  /*2930*/  UIADD3 UR48, UP0, UPT, UR42, 0x80, URZ ;  /* 0x000000802a307890 */ /* 0x000fe4000ff1e0ff */
[----:B------:R-:W-:Y:S02]  /*2940*/  UIADD3.64 UR52, UPT, UPT, UR44, 0x2, URZ ;  /* 0x000000022c347897 */ /* 0x000fe4000fffe0ff */
[----:B------:R-:W-:Y:S02]  /*2950*/  UIADD3.X UR49, UPT, UPT, UR11, 0x40004040, URZ, UP0, !UPT ;  /* 0x400040400b317890 */ /* 0x000fe400087fe4ff */
[----:B------:R-:W-:Y:S02]  /*2960*/  UIADD3.64 UR54, UPT, UPT, UR44, 0x4, URZ ;  /* 0x000000042c367897 */ /* 0x000fe4000fffe0ff */
[----:B------:R-:W-:Y:S02]  /*2970*/  UIADD3.64 UR66, UPT, UPT, UR48, 0x80, URZ ;  /* 0x0000008030427897 */ /* 0x000fe4000fffe0ff */
[----:B------:R-:W-:Y:S01]  /*2980*/  UIADD3.64 UR70, UPT, UPT, UR48, 0x100, URZ ;  /* 0x0000010030467897 */ /* 0x000fe2000fffe0ff */
[----:B------:R-:W-:Y:S01]  /*2990*/  UMOV UR34, 0x0 ;  /* 0x0000000000227882 */ /* 0x000fe20000000000 */
[----:B------:R-:W-:Y:S01]  /*29a0*/  UMOV UR35, 0x8110490 ;  /* 0x0811049000237882 */ /* 0x000fe20000000000 */
[----:B------:R-:W-:Y:S01]  /*29b0*/  UMOV UR11, 0x40004040 ;  /* 0x40004040000b7882 */ /* 0x000fe20000000000 */
[----:B------:R-:W-:Y:S01]  /*29c0*/  UMOV UR43, 0x40004040 ;  /* 0x40004040002b7882 */ /* 0x000fe20000000000 */
[----:B------:R-:W-:Y:S01]  /*29d0*/  UMOV UR28, 0x0 ;  /* 0x00000000001c7882 */ /* 0x000fe20000000000 */
[----:B------:R-:W-:Y:S01]  /*29e0*/  UMOV UR29, 0x8110490 ;  /* 0x08110490001d7882 */ /* 0x000fe20000000000 */
[----:B------:R-:W-:Y:S01]  /*29f0*/  UMOV UR32, 0x0 ;  /* 0x0000000000207882 */ /* 0x000fe20000000000 */
[----:B------:R-:W-:Y:S01]  /*2a00*/  UMOV UR33, 0x8110490 ;  /* 0x0811049000217882 */ /* 0x000fe20000000000 */
[----:B------:R0:W-:Y:S01]  /*2a10*/  UTCHMMA gdesc[UR10], gdesc[UR42], tmem[UR6], tmem[UR34], idesc[UR35], !UPT ;  /* 0x00ff222a0a0075ea */ /* 0x0001e2000f800006 */
[----:B------:R-:W-:-:S02]  /*2a20*/  UIADD3.64 UR56, UPT, UPT, UR44, 0x7fe, URZ ;  /* 0x000007fe2c387897 */ /* 0x000fc4000fffe0ff */
[----:B------:R-:W-:Y:S01]  /*2a30*/  UTCHMMA gdesc[UR44], gdesc[UR48], tmem[UR6], tmem[UR28], idesc[UR29], UPT ;  /* 0x00ff1c302c0075ea */ /* 0x000fe2000b800006 */
[----:B------:R-:W-:Y:S01]  /*2a40*/  UMOV UR20, 0x0 ;  /* 0x0000000000147882 */ /* 0x000fe20000000000 */
[----:B------:R-:W-:Y:S01]  /*2a50*/  UMOV UR21, 0x8110490 ;  /* 0x0811049000157882 */ /* 0x000fe20000000000 */
[----:B------:R1:W-:Y:S01]  /*2a60*/  UTCHMMA gdesc[UR52], gdesc[UR66], tmem[UR6], tmem[UR32], idesc[UR33], UPT ;  /* 0x00ff2042340075ea */ /* 0x0003e2000b800006 */
[----:B------:R-:W-:Y:S01]  /*2a70*/  UIADD3.64 UR58, UPT, UPT, UR44, 0x800, URZ ;  /* 0x000008002c3a7897 */ /* 0x000fe2000fffe0ff */
[----:B------:R2:W-:Y:S01]  /*2a80*/  UTCHMMA gdesc[UR54], gdesc[UR70], tmem[UR6], tmem[UR20], idesc[UR21], UPT ;  /* 0x00ff1446360075ea */ /* 0x0005e2000b800006 */
[----:B------:R-:W-:Y:S02]  /*2a90*/  UIADD3.64 UR60, UPT, UPT, UR44, 0x802, URZ ;  /* 0x000008022c3c7897 */ /* 0x000fe4000fffe0ff */
[----:B0-----:R-:W-:Y:S02]  /*2aa0*/  UIADD3.64 UR34, UPT, UPT, UR48, 0x180, URZ ;  /* 0x0000018030227897 */ /* 0x001fe4000fffe0ff */
[----:B------:R-:W-:-:S02]  /*2ab0*/  UIADD3.64 UR62, UPT, UPT, UR44, 0x804, URZ ;  /* 0x000008042c3e7897 */ /* 0x000fc4000fffe0ff */
[----:B------:R-:W-:Y:S02]  /*2ac0*/  UIADD3 UR77, UPT, UPT, UR6, 0x40, URZ ;  /* 0x00000040064d7890 */ /* 0x000fe4000fffe0ff */
[----:B-1----:R-:W-:Y:S02]  /*2ad0*/  UIADD3.64 UR52, UPT, UPT, UR48, 0x200, URZ ;  /* 0x0000020030347897 */ /* 0x002fe4000fffe0ff */
[----:B------:R-:W-:Y:S02]  /*2ae0*/  UIADD3.64 UR32, UPT, UPT, UR48, 0x280, URZ ;  /* 0x0000028030207897 */ /* 0x000fe4000fffe0ff */
[----:B--2---:R-:W-:Y:S02]  /*2af0*/  UIADD3.64 UR54, UPT, UPT, UR48, 0x300, URZ ;  /* 0x0000030030367897 */ /* 0x004fe4000fffe0ff */
[----:B------:R-:W-:Y:S02]  /*2b00*/  UIADD3.64 UR64, UPT, UPT, UR44, 0x3fe, URZ ;  /* 0x000003fe2c407897 */ /* 0x000fe4000fffe0ff */
[----:B------:R-:W-:-:S02]  /*2b10*/  UIADD3 UR76, UPT, UPT, UR6, 0x40, URZ ;  /* 0x00000040064c7890 */ /* 0x000fc4000fffe0ff */
[----:B------:R-:W-:Y:S01]  /*2b20*/  UIADD3.64 UR68, UPT, UPT, UR44, 0x400, URZ ;  /* 0x000004002c447897 */ /* 0x000fe2000fffe0ff */
[----:B------:R-:W-:Y:S01]  /*2b30*/  UMOV UR26, 0x0 ;  /* 0x00000000001a7882 */ /* 0x000fe20000000000 */
[----:B------:R-:W-:Y:S01]  /*2b40*/  UMOV UR27, 0x8110490 ;  /* 0x08110490001b7882 */ /* 0x000fe20000000000 */
[----:B------:R-:W-:Y:S02]  /*2b50*/  UIADD3 UR75, UPT, UPT, UR6, 0x40, URZ ;  /* 0x00000040064b7890 */ /* 0x000fe4000fffe0ff */
[----:B------:R0:W-:Y:S01]  /*2b60*/  UTCHMMA gdesc[UR56], gdesc[UR34], tmem[UR6], tmem[UR26], idesc[UR27], UPT ;  /* 0x00ff1a22380075ea */ /* 0x0001e2000b800006 */
[----:B------:R-:W-:Y:S02]  /*2b70*/  UIADD3.64 UR10, UPT, UPT, UR44, 0x402, URZ ;  /* 0x000004022c0a7897 */ /* 0x000fe4000fffe0ff */
[----:B------:R-:W-:Y:S02]  /*2b80*/  UIADD3 UR74, UPT, UPT, UR6, 0x40, URZ ;  /* 0x00000040064a7890 */ /* 0x000fe4000fffe0ff */
[----:B------:R-:W-:Y:S01]  /*2b90*/  UIADD3.64 UR28, UPT, UPT, UR44, 0x404, URZ ;  /* 0x000004042c1c7897 */ /* 0x000fe2000fffe0ff */
[----:B------:R-:W-:Y:S01]  /*2ba0*/  UMOV UR14, 0x0 ;  /* 0x00000000000e7882 */ /* 0x000fe20000000000 */
[----:B------:R-:W-:Y:S01]  /*2bb0*/  UMOV UR15, 0x8110490 ;  /* 0x08110490000f7882 */ /* 0x000fe20000000000 */
[----:B------:R-:W-:-:S02]  /*2bc0*/  UIADD3 UR73, UPT, UPT, UR6, 0x40, URZ ;  /* 0x0000004006497890 */ /* 0x000fc4000fffe0ff */
[----:B------:R1:W-:Y:S01]  /*2bd0*/  UTCHMMA gdesc[UR58], gdesc[UR52], tmem[UR6], tmem[UR14], idesc[UR15], UPT ;  /* 0x00ff0e343a0075ea */ /* 0x0003e2000b800006 */
[----:B------:R-:W-:Y:S01]  /*2be0*/  UIADD3.64 UR20, UPT, UPT, UR44, 0xbfe, URZ ;  /* 0x00000bfe2c147897 */ /* 0x000fe2000fffe0ff */
[----:B------:R-:W-:Y:S01]  /*2bf0*/  UMOV UR24, 0x0 ;  /* 0x0000000000187882 */ /* 0x000fe20000000000 */
[----:B------:R-:W-:Y:S01]  /*2c00*/  UMOV UR25, 0x8110490 ;  /* 0x0811049000197882 */ /* 0x000fe20000000000 */
[----:B------:R-:W-:Y:S02]  /*2c10*/  UIADD3 UR72, UPT, UPT, UR6, 0x40, URZ ;  /* 0x0000004006487890 */ /* 0x000fe4000fffe0ff */
[----:B------:R1:W-:Y:S01]  /*2c20*/  UTCHMMA gdesc[UR60], gdesc[UR32], tmem[UR6], tmem[UR24], idesc[UR25], UPT ;  /* 0x00ff18203c0075ea */ /* 0x0003e2000b800006 */
[----:B0-----:R-:W-:Y:S01]  /*2c30*/  UIADD3.64 UR56, UPT, UPT, UR44, 0xc00, URZ ;  /* 0x00000c002c387897 */ /* 0x001fe2000fffe0ff */
[----:B------:R-:W-:Y:S01]  /*2c40*/  UMOV UR38, 0x0 ;  /* 0x0000000000267882 */ /* 0x000fe20000000000 */
[----:B------:R-:W-:Y:S01]  /*2c50*/  UMOV UR39, 0x8110490 ;  /* 0x0811049000277882 */ /* 0x000fe20000000000 */
[----:B------:R-:W-:-:S02]  /*2c60*/  UIADD3 UR9, UPT, UPT, UR6, 0x40, URZ ;  /* 0x0000004006097890 */ /* 0x000fc4000fffe0ff */
[----:B------:R1:W-:Y:S01]  /*2c70*/  UTCHMMA gdesc[UR62], gdesc[UR54], tmem[UR6], tmem[UR38], idesc[UR39], UPT ;  /* 0x00ff26363e0075ea */ /* 0x0003e2000b800006 */
[----:B------:R-:W-:Y:S01]  /*2c80*/  UIADD3.64 UR26, UPT, UPT, UR44, 0xc02, URZ ;  /* 0x00000c022c1a7897 */ /* 0x000fe2000fffe0ff */
[----:B------:R-:W-:Y:S01]  /*2c90*/  UMOV UR22, 0x0 ;  /* 0x0000000000167882 */ /* 0x000fe20000000000 */
[----:B------:R-:W-:Y:S01]  /*2ca0*/  UMOV UR23, 0x8110490 ;  /* 0x0811049000177882 */ /* 0x000fe20000000000 */
[----:B------:R-:W-:Y:S01]  /*2cb0*/  UIADD3 UR8, UPT, UPT, UR6, 0x40, URZ ;  /* 0x0000004006087890 */ /* 0x000fe2000fffe0ff */
[----:B------:R1:W-:Y:S01]  /*2cc0*/  UTCHMMA gdesc[UR64], gdesc[UR42], tmem[UR77], tmem[UR22], idesc[UR23], !UPT ;  /* 0x00ff162a400075ea */ /* 0x0003e2000f80004d */
[----:B------:R-:W-:Y:S01]  /*2cd0*/  UIADD3.64 UR44, UPT, UPT, UR44, 0xc04, URZ ;  /* 0x00000c042c2c7897 */ /* 0x000fe2000fffe0ff */
[----:B------:R-:W-:Y:S01]  /*2ce0*/  UMOV UR16, 0x0 ;  /* 0x0000000000107882 */ /* 0x000fe20000000000 */
[----:B------:R-:W-:Y:S01]  /*2cf0*/  UMOV UR17, 0x8110490 ;  /* 0x0811049000117882 */ /* 0x000fe20000000000 */
[----:B------:R-:W-:Y:S01]  /*2d00*/  UMOV UR18, 0x0 ;  /* 0x0000000000127882 */ /* 0x000fe20000000000 */
[----:B------:R-:W-:Y:S01]  /*2d10*/  UMOV UR19, 0x8110490 ;  /* 0x0811049000137882 */ /* 0x000fe20000000000 */
[----:B------:R-:W-:Y:S01]  /*2d20*/  UMOV UR36, 0x0 ;  /* 0x0000000000247882 */ /* 0x000fe20000000000 */
[----:B------:R-:W-:Y:S01]  /*2d30*/  UMOV UR37, 0x8110490 ;  /* 0x0811049000257882 */ /* 0x000fe20000000000 */
[----:B------:R1:W-:Y:S01]  /*2d40*/  UTCHMMA gdesc[UR68], gdesc[UR48], tmem[UR76], tmem[UR16], idesc[UR17], UPT ;  /* 0x00ff1030440075ea */ /* 0x0003e2000b80004c */
        /* <DEDUP_REMOVED lines=12> */
[----:B------:R1:W-:Y:S01]  /*2e10*/  UTCHMMA gdesc[UR26], gdesc[UR32], tmem[UR9], tmem[UR46], idesc[UR47], UPT ;  /* 0x00ff2e201a0075ea */ /* 0x0003e2000b800009 */
[----:B------:R1:W-:Y:S01]  /*2e20*/  UTCHMMA gdesc[UR44], gdesc[UR54], tmem[UR8], tmem[UR50], idesc[UR51], UPT ;  /* 0x00ff32362c0075ea */ /* 0x0003e2000b800008 */
[----:B------:R-:W-:Y:S01]  /*2e30*/  NOP ;  /* 0x0000000000007918 */ /* 0x000fe20000000000 */
.L_x_6:
[----:B------:R-:W-:Y:S01]  /*2e40*/  ELECT P0, URZ, PT ;  /* 0x0000000000ff782f */ /* 0x000fe20003800000 */
[----:B-1----:R-:W-:-:S03]  /*2e50*/  UIADD3 UR8, UPT, UPT, UR5, 0x14000, URZ ;  /* 0x0001400005087890 */ /* 0x002fc6000fffe0ff */
[----:B------:R-:W-:Y:S01]  /*2e60*/  ISETP.LT.U32.AND P0, PT, R4, 0x20, P0 ;  /* 0x000000200400780c */ /* 0x000fe20000701070 */
[----:B------:R-:W-:-:S12]  /*2e70*/  UMOV UR9, URZ ;  /* 0x000000ff00097c82 */ /* 0x000fd80008000000 */
[----:B------:R-:W-:Y:S01]  /*2e80*/  VOTEU.ANY UP0, P0 ;  /* 0x0000000000ff7886 */ /* 0x000fe20000000100 */
[----:B------:R-:W-:-:S04]  /*2e90*/  VOTEU.ANY UP1, P0 ;  /* 0x0000000000ff7886 */ /* 0x000fc80000020100 */
[----:B------:R-:W-:Y:S01]  /*2ea0*/  @UP0 UMOV UR9, UR8 ;  /* 0x0000000800090c82 */ /* 0x000fe20008000000 */
[----:B------:R-:W-:Y:S01]  /*2eb0*/  USHF.L.U32 UR8, UR7, 0x15, URZ ;  /* 0x0000001507087899 */ /* 0x000fe200080006ff */
[----:B------:R0:W-:Y:S01]  /*2ec0*/  @UP1 UTCBAR [UR9], URZ ;  /* 0x000000ff090013e9 */ /* 0x0001e200080000ff */
[----:B------:R-:W-:Y:S01]  /*2ed0*/  BAR.SYNC.DEFER_BLOCKING 0x0 ;  /* 0x0000000000007b1d */ /* 0x000fe20000010000 */
[----:B------:R-:W-:Y:S02]  /*2ee0*/  USHF.L.U32 UR7, UR7, 0x4, URZ ;  /* 0x0000000407077899 */ /* 0x000fe400080006ff */
[----:B------:R-:W-:Y:S02]  /*2ef0*/  ULOP3.LUT UR8, UR8, 0x600000, URZ, 0xc0, !UPT ;  /* 0x0060000008087892 */ /* 0x000fe4000f8ec0ff */
[----:B------:R-:W-:-:S04]  /*2f00*/  ULOP3.LUT UR7, UR7, 0x40, URZ, 0xc0, !UPT ;  /* 0x0000004007077892 */ /* 0x000fc8000f8ec0ff */
[----:B------:R-:W-:Y:S01]  /*2f10*/  UIADD3 UR7, UPT, UPT, UR7, UR8, UR6 ;  /* 0x0000000807077290 */ /* 0x000fe2000fffe006 */
[----:B------:R-:W1:Y:S02]  /*2f20*/  SYNCS.PHASECHK.TRANS64.TRYWAIT P0, [UR5+0x14000], RZ ;  /* 0x014000ffff0075a7 */ /* 0x000e640008001105 */
[----:B01----:R-:W-:Y:S09]  /*2f30*/  @!P0 BRA `(.L_x_7) ;  /* 0x0000001000c48947 */ /* 0x003ff20003800000 */
.L_x_11:
[----:B------:R-:W-:Y:S01]  /*2f40*/  BAR.SYNC.DEFER_BLOCKING 0x0 ;  /* 0x0000000000007b1d */ /* 0x000fe20000010000 */
[C---:B------:R-:W-:Y:S02]  /*2f50*/  IMAD.SHL.U32 R105, R92.reuse, 0x1000, RZ ;  /* 0x000010005c697824 */ /* 0x040fe400078e00ff */
[----:B------:R-:W-:Y:S02]  /*2f60*/  IMAD.SHL.U32 R92, R92, 0x10, RZ ;  /* 0x000000105c5c7824 */ /* 0x000fe400078e00ff */
[----:B------:R-:W-:Y:S01]  /*2f70*/  IMAD.SHL.U32 R116, R101, 0x80, RZ ;  /* 0x0000008065747824 */ /* 0x000fe200078e00ff */
[----:B------:R-:W-:Y:S01]  /*2f80*/  LOP3.LUT R105, R105, 0x7000, RZ, 0xc0, !PT ;  /* 0x0000700069697812 */ /* 0x000fe200078ec0ff */
[C---:B------:R-:W-:Y:S01]  /*2f90*/  IMAD.SHL.U32 R101, R94.reuse, 0x10, RZ ;  /* 0x000000105e657824 */ /* 0x040fe200078e00ff */
[----:B------:R-:W0:Y:S01]  /*2fa0*/  LDTM.x64 R4, tmem[UR7] ;  /* 0x00000007000479ee */ /* 0x000e220008340000 */
[----:B------:R-:W1:Y:S01]  /*2fb0*/  LDCU.64 UR8, c[0x0][0x390] ;  /* 0x00007200ff0877ac */ /* 0x000e620008000a00 */
[----:B------:R-:W-:Y:S01]  /*2fc0*/  LOP3.LUT R92, R105, 0xff0, R92, 0xf8, !PT ;  /* 0x00000ff0695c7812 */ /* 0x000fe200078ef85c */
[----:B------:R-:W-:Y:S01]  /*2fd0*/  IMAD.SHL.U32 R94, R94, 0x4, RZ ;  /* 0x000000045e5e7824 */ /* 0x000fe200078e00ff */
[----:B------:R-:W-:Y:S01]  /*2fe0*/  LOP3.LUT R103, R103, R116, R101, 0x1e, !PT ;  /* 0x0000007467677212 */ /* 0x000fe200078e1e65 */
[----:B------:R-:W-:Y:S01]  /*2ff0*/  IMAD.SHL.U32 R0, R0, 0x40, RZ ;  /* 0x0000004000007824 */ /* 0x000fe200078e00ff */
[----:B------:R-:W-:Y:S01]  /*3000*/  LOP3.LUT R101, R92, 0x10, RZ, 0x3c, !PT ;  /* 0x000000105c657812 */ /* 0x000fe200078e3cff */
[----:B------:R-:W-:Y:S01]  /*3010*/  IMAD.SHL.U32 R68, R68, 0x40, RZ ;  /* 0x0000004044447824 */ /* 0x000fe200078e00ff */
[----:B------:R-:W-:Y:S01]  /*3020*/  LOP3.LUT R105, R92, 0x20, RZ, 0x3c, !PT ;  /* 0x000000205c697812 */ /* 0x000fe200078e3cff */
[----:B------:R-:W-:Y:S01]  /*3030*/  IMAD.SHL.U32 R70, R70, 0x40, RZ ;  /* 0x0000004046467824 */ /* 0x000fe200078e00ff */
[C---:B------:R-:W-:Y:S01]  /*3040*/  LOP3.LUT R107, R92.reuse, 0x30, RZ, 0x3c, !PT ;  /* 0x000000305c6b7812 */ /* 0x040fe200078e3cff */
[----:B------:R-:W-:Y:S01]  /*3050*/  IMAD.SHL.U32 R71, R71, 0x40, RZ ;  /* 0x0000004047477824 */ /* 0x000fe200078e00ff */
[----:B------:R-:W-:Y:S01]  /*3060*/  LOP3.LUT R109, R92, 0x40, RZ, 0x3c, !PT ;  /* 0x000000405c6d7812 */ /* 0x000fe200078e3cff */
[----:B------:R-:W-:Y:S01]  /*3070*/  IMAD.SHL.U32 R74, R74, 0x40, RZ ;  /* 0x000000404a4a7824 */ /* 0x000fe200078e00ff */
[----:B------:R-:W-:Y:S01]  /*3080*/  LOP3.LUT R111, R92, 0x50, RZ, 0x3c, !PT ;  /* 0x000000505c6f7812 */ /* 0x000fe200078e3cff */
[----:B------:R-:W-:Y:S01]  /*3090*/  IMAD.SHL.U32 R72, R72, 0x40, RZ ;  /* 0x0000004048487824 */ /* 0x000fe200078e00ff */
[----:B------:R-:W0:Y:S01]  /*30a0*/  @!P2 SYNCS.CCTL.IV [UR5+0x14000] ;  /* 0x01400000ff00a9b1 */ /* 0x000e220008000005 */
[----:B------:R-:W-:Y:S01]  /*30b0*/  NOP ;  /* 0x0000000000007918 */ /* 0x000fe20000000000 */
[----:B------:R-:W-:Y:S01]  /*30c0*/  LOP3.LUT R113, R92, 0x60, RZ, 0x3c, !PT ;  /* 0x000000605c717812 */ /* 0x000fe200078e3cff */
[----:B------:R-:W-:Y:S01]  /*30d0*/  IMAD.SHL.U32 R76, R76, 0x40, RZ ;  /* 0x000000404c4c7824 */ /* 0x000fe200078e00ff */
[----:B------:R-:W-:Y:S01]  /*30e0*/  LOP3.LUT R115, R92, 0x70, RZ, 0x3c, !PT ;  /* 0x000000705c737812 */ /* 0x000fe200078e3cff */
[----:B------:R-:W-:Y:S01]  /*30f0*/  IMAD.SHL.U32 R78, R78, 0x40, RZ ;  /* 0x000000404e4e7824 */ /* 0x000fe200078e00ff */
[----:B-1----:R-:W-:Y:S01]  /*3100*/  IADD3 R73, P4, PT, R73, UR8, RZ ;  /* 0x0000000849497c10 */ /* 0x002fe2000ff9e0ff */
[----:B------:R-:W-:Y:S01]  /*3110*/  IMAD.SHL.U32 R80, R80, 0x40, RZ ;  /* 0x0000004050507824 */ /* 0x000fe200078e00ff */
[----:B0-----:R-:W-:Y:S01]  /*3120*/  STS.128 [R92+UR5], R4 ;  /* 0x000000045c007988 */ /* 0x001fe20008000c05 */
[----:B------:R-:W-:Y:S01]  /*3130*/  IMAD.SHL.U32 R84, R84, 0x40, RZ ;  /* 0x0000004054547824 */ /* 0x000fe200078e00ff */
[----:B------:R-:W-:Y:S01]  /*3140*/  LEA.HI.X R120, R68, UR9, RZ, 0x2, P4 ;  /* 0x0000000944787c11 */ /* 0x000fe2000a0f14ff */
[----:B------:R-:W-:Y:S01]  /*3150*/  IMAD.SHL.U32 R82, R82, 0x40, RZ ;  /* 0x0000004052527824 */ /* 0x000fe200078e00ff */
[----:B------:R-:W-:Y:S01]  /*3160*/  STS.128 [R101+UR5], R8 ;  /* 0x0000000865007988 */ /* 0x000fe20008000c05 */
[----:B------:R-:W-:Y:S01]  /*3170*/  IADD3 R83, P4, PT, R83, UR8, RZ ;  /* 0x0000000853537c10 */ /* 0x000fe2000ff9e0ff */
[----:B------:R-:W-:-:S02]  /*3180*/  IMAD.SHL.U32 R86, R86, 0x40, RZ ;  /* 0x0000004056567824 */ /* 0x000fc400078e00ff */
[----:B------:R-:W-:Y:S01]  /*3190*/  STS.128 [R105+UR5], R12 ;  /* 0x0000000c69007988 */ /* 0x000fe20008000c05 */
[----:B------:R-:W-:Y:S02]  /*31a0*/  IMAD.SHL.U32 R88, R88, 0x40, RZ ;  /* 0x0000004058587824 */ /* 0x000fe400078e00ff */
[----:B------:R-:W-:Y:S01]  /*31b0*/  IMAD.SHL.U32 R90, R90, 0x40, RZ ;  /* 0x000000405a5a7824 */ /* 0x000fe200078e00ff */
[----:B------:R-:W-:Y:S04]  /*31c0*/  STS.128 [R107+UR5], R16 ;  /* 0x000000106b007988 */ /* 0x000fe80008000c05 */
[----:B------:R-:W-:Y:S04]  /*31d0*/  STS.128 [R109+UR5], R20 ;  /* 0x000000146d007988 */ /* 0x000fe80008000c05 */
[----:B------:R-:W-:Y:S04]  /*31e0*/  STS.128 [R111+UR5], R24 ;  /* 0x000000186f007988 */ /* 0x000fe80008000c05 */
[----:B------:R-:W-:Y:S04]  /*31f0*/  STS.128 [R113+UR5], R28 ;  /* 0x0000001c71007988 */ /* 0x000fe80008000c05 */
[----:B------:R0:W-:Y:S01]  /*3200*/  STS.128 [R115+UR5], R32 ;  /* 0x0000002073007988 */ /* 0x0001e20008000c05 */
[----:B------:R-:W-:Y:S01]  /*3210*/  BAR.SYNC.DEFER_BLOCKING 0x0 ;  /* 0x0000000000007b1d */ /* 0x000fe20000010000 */
[----:B0-----:R-:W-:Y:S01]  /*3220*/  IMAD.SHL.U32 R33, R96, 0x4, RZ ;  /* 0x0000000460217824 */ /* 0x001fe200078e00ff */
[----:B------:R-:W-:Y:S01]  /*3230*/  LEA.HI.X R96, R76, UR9, RZ, 0x2, P4 ;  /* 0x000000094c607c11 */ /* 0x000fe2000a0f14ff */
[----:B------:R-:W-:-:S03]  /*3240*/  IMAD.SHL.U32 R32, R2, 0x40, RZ ;  /* 0x0000004002207824 */ /* 0x000fc600078e00ff */
[----:B------:R-:W-:Y:S01]  /*3250*/  IADD3 R2, P3, P5, R94, UR8, R33 ;  /* 0x000000085e027c10 */ /* 0x000fe2000fd7e021 */
[----:B------:R-:W0:Y:S04]  /*3260*/  LDSM.16.M88.4 R4, [R103+UR5] ;  /* 0x000000056704783b */ /* 0x000e280008000200 */
[----:B------:R-:W-:Y:S04]  /*3270*/  LDSM.16.M88.4 R8, [R103+UR5+0x200] ;  /* 0x000200056708783b */ /* 0x000fe80008000200 */
[----:B------:R-:W-:Y:S04]  /*3280*/  LDSM.16.M88.4 R12, [R103+UR5+0x400] ;  /* 0x00040005670c783b */ /* 0x000fe80008000200 */
[----:B------:R-:W-:Y:S04]  /*3290*/  LDSM.16.M88.4 R16, [R103+UR5+0x600] ;  /* 0x000600056710783b */ /* 0x000fe80008000200 */
[----:B------:R-:W-:Y:S04]  /*32a0*/  LDSM.16.M88.4 R20, [R103+UR5+0x800] ;  /* 0x000800056714783b */ /* 0x000fe80008000200 */
[----:B------:R-:W-:Y:S04]  /*32b0*/  LDSM.16.M88.4 R24, [R103+UR5+0xa00] ;  /* 0x000a00056718783b */ /* 0x000fe80008000200 */
[----:B------:R-:W-:Y:S04]  /*32c0*/  LDSM.16.M88.4 R28, [R103+UR5+0xc00] ;  /* 0x000c0005671c783b */ /* 0x000fe80008000200 */
[----:B------:R-:W-:Y:S01]  /*32d0*/  LDSM.16.M88.4 R116, [R103+UR5+0xe00] ;  /* 0x000e00056774783b */ /* 0x000fe20008000200 */
[----:B------:R-:W-:Y:S06]  /*32e0*/  BAR.SYNC.DEFER_BLOCKING 0x0 ;  /* 0x0000000000007b1d */ /* 0x000fec0000010000 */
[----:B------:R1:W-:Y:S04]  /*32f0*/  STS.128 [R92+UR5], R36 ;  /* 0x000000245c007988 */ /* 0x0003e80008000c05 */
[----:B------:R-:W-:Y:S04]  /*3300*/  STS.128 [R101+UR5], R40 ;  /* 0x0000002865007988 */ /* 0x000fe80008000c05 */
[----:B------:R-:W-:Y:S04]  /*3310*/  STS.128 [R105+UR5], R44 ;  /* 0x0000002c69007988 */ /* 0x000fe80008000c05 */
[----:B------:R-:W-:Y:S01]  /*3320*/  STS.128 [R107+UR5], R48 ;  /* 0x000000306b007988 */ /* 0x000fe20008000c05 */
[----:B-1----:R-:W-:-:S03]  /*3330*/  IADD3 R37, P6, PT, R69, UR8, RZ ;  /* 0x0000000845257c10 */ /* 0x002fc6000ffde0ff */
[----:B------:R-:W-:Y:S01]  /*3340*/  STS.128 [R109+UR5], R52 ;  /* 0x000000346d007988 */ /* 0x000fe20008000c05 */
[----:B------:R-:W-:Y:S02]  /*3350*/  IADD3 R39, P2, PT, R3, UR8, RZ ;  /* 0x0000000803277c10 */ /* 0x000fe4000ff5e0ff */
[----:B------:R-:W-:Y:S01]  /*3360*/  IADD3.X R3, PT, PT, RZ, UR9, RZ, P3, P5 ;  /* 0x00000009ff037c10 */ /* 0x000fe20009fea4ff */
[----:B------:R1:W-:Y:S01]  /*3370*/  STS.128 [R111+UR5], R56 ;  /* 0x000000386f007988 */ /* 0x0003e20008000c05 */
[----:B------:R-:W-:Y:S02]  /*3380*/  IADD3 R75, P5, PT, R75, UR8, RZ ;  /* 0x000000084b4b7c10 */ /* 0x000fe4000ffbe0ff */
[----:B------:R-:W-:Y:S01]  /*3390*/  LEA.HI.X R121, R32, UR9, RZ, 0x2, P6 ;  /* 0x0000000920797c11 */ /* 0x000fe2000b0f14ff */
[----:B------:R-:W-:Y:S01]  /*33a0*/  STS.128 [R113+UR5], R60 ;  /* 0x0000003c71007988 */ /* 0x000fe20008000c05 */
[----:B------:R-:W-:Y:S02]  /*33b0*/  IADD3 R77, P3, PT, R77, UR8, RZ ;  /* 0x000000084d4d7c10 */ /* 0x000fe4000ff7e0ff */
[----:B------:R-:W-:Y:S01]  /*33c0*/  IADD3 R81, P6, PT, R81, UR8, RZ ;  /* 0x0000000851517c10 */ /* 0x000fe2000ffde0ff */
[----:B------:R2:W-:Y:S01]  /*33d0*/  STS.128 [R115+UR5], R64 ;  /* 0x0000004073007988 */ /* 0x0005e20008000c05 */
[----:B------:R-:W-:Y:S01]  /*33e0*/  LEA.HI.X R36, R0, UR9, RZ, 0x2, P2 ;  /* 0x0000000900247c11 */ /* 0x000fe200090f14ff */
[----:B------:R-:W-:Y:S01]  /*33f0*/  BAR.SYNC.DEFER_BLOCKING 0x0 ;  /* 0x0000000000007b1d */ /* 0x000fe20000010000 */
[----:B------:R-:W-:-:S02]  /*3400*/  IADD3 R79, P2, PT, R79, UR8, RZ ;  /* 0x000000084f4f7c10 */ /* 0x000fc4000ff5e0ff */
[----:B------:R-:W-:Y:S02]  /*3410*/  LEA.HI.X R92, R74, UR9, RZ, 0x2, P6 ;  /* 0x000000094a5c7c11 */ /* 0x000fe4000b0f14ff */
[----:B-1----:R-:W-:Y:S02]  /*3420*/  LEA.HI.X R111, R71, UR9, RZ, 0x2, P3 ;  /* 0x00000009476f7c11 */ /* 0x002fe400098f14ff */
[----:B------:R-:W-:Y:S02]  /*3430*/  IADD3 R87, P3, PT, R87, UR8, RZ ;  /* 0x0000000857577c10 */ /* 0x000fe4000ff7e0ff */
[----:B------:R-:W-:Y:S02]  /*3440*/  IADD3 R101, P6, PT, R91, UR8, RZ ;  /* 0x000000085b657c10 */ /* 0x000fe4000ffde0ff */
[----:B------:R-:W-:Y:S02]  /*3450*/  LEA.HI.X R109, R72, UR9, RZ, 0x2, P2 ;  /* 0x00000009486d7c11 */ /* 0x000fe400090f14ff */
[----:B--2---:R-:W-:-:S02]  /*3460*/  LEA.HI.X R115, R70, UR9, RZ, 0x2, P5 ;  /* 0x0000000946737c11 */ /* 0x004fc4000a8f14ff */
[----:B------:R-:W-:Y:S02]  /*3470*/  IADD3 R85, P5, PT, R85, UR8, RZ ;  /* 0x0000000855557c10 */ /* 0x000fe4000ffbe0ff */
[----:B------:R-:W-:Y:S02]  /*3480*/  IADD3 R89, P2, PT, R89, UR8, RZ ;  /* 0x0000000859597c10 */ /* 0x000fe4000ff5e0ff */
[----:B------:R-:W-:Y:S02]  /*3490*/  IADD3 R91, P4, PT, R93, UR8, RZ ;  /* 0x000000085d5b7c10 */ /* 0x000fe4000ff9e0ff */
[----:B------:R-:W-:Y:S02]  /*34a0*/  LEA R41, P0, R99, UR8, 0x8 ;  /* 0x0000000863297c11 */ /* 0x000fe4000f8040ff */
[----:B------:R-:W-:Y:S01]  /*34b0*/  LEA.HI.X R113, R78, UR9, RZ, 0x2, P5 ;  /* 0x000000094e717c11 */ /* 0x000fe2000a8f14ff */
[----:B------:R-:W1:Y:S01]  /*34c0*/  LDSM.16.M88.4 R32, [R103+UR5] ;  /* 0x000000056720783b */ /* 0x000e620008000200 */
[----:B------:R-:W-:-:S02]  /*34d0*/  IADD3 R105, P5, PT, R95, UR8, RZ ;  /* 0x000000085f697c10 */ /* 0x000fc4000ffbe0ff */
[----:B------:R-:W-:Y:S01]  /*34e0*/  LEA.HI.X R93, R80, UR9, RZ, 0x2, P3 ;  /* 0x00000009505d7c11 */ /* 0x000fe200098f14ff */
[----:B0-----:R-:W-:Y:S01]  /*34f0*/  STG.E desc[UR12][R2.64], R4 ;  /* 0x0000000402007986 */ /* 0x001fe2000c10190c */
[----:B------:R-:W-:Y:S02]  /*3500*/  LEA.HI.X R0, R84, UR9, RZ, 0x2, P6 ;  /* 0x0000000954007c11 */ /* 0x000fe4000b0f14ff */
[----:B------:R-:W-:Y:S02]  /*3510*/  IADD3 R95, P3, PT, R97, UR8, RZ ;  /* 0x00000008615f7c10 */ /* 0x000fe4000ff7e0ff */
[----:B------:R-:W-:Y:S02]  /*3520*/  LEA R43, P6, R100, UR8, 0x2 ;  /* 0x00000008642b7c11 */ /* 0x000fe4000f8c10ff */
[----:B------:R-:W-:Y:S02]  /*3530*/  LEA.HI.X R97, R82, UR9, RZ, 0x2, P2 ;  /* 0x0000000952617c11 */ /* 0x000fe400090f14ff */
[----:B------:R-:W-:-:S02]  /*3540*/  LEA.HI.X R107, R86, UR9, RZ, 0x2, P4 ;  /* 0x00000009566b7c11 */ /* 0x000fc4000a0f14ff */
[----:B------:R-:W-:Y:S02]  /*3550*/  IADD3 R40, P2, PT, R94, R41, RZ ;  /* 0x000000295e287210 */ /* 0x000fe40007f5e0ff */
[----:B------:R-:W-:Y:S02]  /*3560*/  LEA R45, P4, R102, UR8, 0x2 ;  /* 0x00000008662d7c11 */ /* 0x000fe4000f8810ff */
[----:B------:R-:W-:Y:S02]  /*3570*/  LEA.HI.X R41, R88, UR9, RZ, 0x2, P5 ;  /* 0x0000000958297c11 */ /* 0x000fe4000a8f14ff */
[----:B------:R-:W-:Y:S02]  /*3580*/  LEA R47, P5, R104, UR8, 0x2 ;  /* 0x00000008682f7c11 */ /* 0x000fe4000f8a10ff */
[----:B------:R-:W-:Y:S02]  /*3590*/  LEA.HI.X R100, R100, UR9, RZ, 0x2, P6 ;  /* 0x0000000964647c11 */ /* 0x000fe4000b0f14ff */
[----:B------:R-:W-:-:S02]  /*35a0*/  IADD3 R42, P6, PT, R94, R43, RZ ;  /* 0x0000002b5e2a7210 */ /* 0x000fc40007fde0ff */
[----:B------:R-:W-:Y:S02]  /*35b0*/  LEA.HI.X R102, R102, UR9, RZ, 0x2, P4 ;  /* 0x0000000966667c11 */ /* 0x000fe4000a0f14ff */
[----:B------:R-:W-:Y:S01]  /*35c0*/  IADD3 R44, P4, PT, R94, R45, RZ ;  /* 0x0000002d5e2c7210 */ /* 0x000fe20007f9e0ff */
[----:B------:R-:W-:Y:S01]  /*35d0*/  IMAD.X R43, RZ, RZ, R100, P6 ;  /* 0x000000ffff2b7224 */ /* 0x000fe200030e0664 */
[----:B------:R-:W-:Y:S02]  /*35e0*/  LEA.HI.X R104, R104, UR9, RZ, 0x2, P5 ;  /* 0x0000000968687c11 */ /* 0x000fe4000a8f14ff */
[----:B------:R-:W-:Y:S01]  /*35f0*/  IADD3 R46, P5, PT, R94, R47, RZ ;  /* 0x0000002f5e2e7210 */ /* 0x000fe20007fbe0ff */
[----:B------:R-:W-:Y:S01]  /*3600*/  IMAD.X R45, RZ, RZ, R102, P4 ;  /* 0x000000ffff2d7224 */ /* 0x000fe200020e0666 */
[----:B------:R-:W-:Y:S02]  /*3610*/  LEA R49, P6, R106, UR8, 0x2 ;  /* 0x000000086a317c11 */ /* 0x000fe4000f8c10ff */
[----:B------:R-:W-:Y:S01]  /*3620*/  LEA R51, P4, R108, UR8, 0x2 ;  /* 0x000000086c337c11 */ /* 0x000fe2000f8810ff */
[----:B------:R-:W-:Y:S01]  /*3630*/  IMAD.X R47, RZ, RZ, R104, P5 ;  /* 0x000000ffff2f7224 */ /* 0x000fe200028e0668 */
[----:B------:R-:W-:Y:S01]  /*3640*/  LEA R53, P5, R112, UR8, 0x2 ;  /* 0x0000000870357c11 */ /* 0x000fe2000f8a10ff */
[----:B-1----:R-:W-:Y:S01]  /*3650*/  STG.E desc[UR12][R2.64+0x80], R32 ;  /* 0x0000802002007986 */ /* 0x002fe2000c10190c */
[----:B------:R-:W-:-:S02]  /*3660*/  LEA.HI.X R106, R106, UR9, RZ, 0x2, P6 ;  /* 0x000000096a6a7c11 */ /* 0x000fc4000b0f14ff */
[----:B------:R-:W-:Y:S01]  /*3670*/  IADD3 R48, P6, PT, R94, R49, RZ ;  /* 0x000000315e307210 */ /* 0x000fe20007fde0ff */
[----:B------:R-:W-:Y:S01]  /*3680*/  STG.E desc[UR12][R42.64], R5 ;  /* 0x000000052a007986 */ /* 0x000fe2000c10190c */
[----:B------:R-:W-:Y:S02]  /*3690*/  LEA.HI.X R108, R108, UR9, RZ, 0x2, P4 ;  /* 0x000000096c6c7c11 */ /* 0x000fe4000a0f14ff */
[----:B------:R-:W-:Y:S01]  /*36a0*/  IADD3 R50, P4, PT, R94, R51, RZ ;  /* 0x000000335e327210 */ /* 0x000fe20007f9e0ff */
[----:B------:R-:W-:Y:S01]  /*36b0*/  IMAD.X R49, RZ, RZ, R106, P6 ;  /* 0x000000ffff317224 */ /* 0x000fe200030e066a */
[----:B------:R-:W-:Y:S01]  /*36c0*/  LEA.HI.X R112, R112, UR9, RZ, 0x2, P5 ;  /* 0x0000000970707c11 */ /* 0x000fe2000a8f14ff */
[----:B------:R-:W-:Y:S01]  /*36d0*/  STG.E desc[UR12][R42.64+0x80], R33 ;  /* 0x000080212a007986 */ /* 0x000fe2000c10190c */
[----:B------:R-:W-:Y:S01]  /*36e0*/  IADD3 R52, P5, PT, R94, R53, RZ ;  /* 0x000000355e347210 */ /* 0x000fe20007fbe0ff */
[----:B------:R-:W-:Y:S01]  /*36f0*/  IMAD.X R51, RZ, RZ, R108, P4 ;  /* 0x000000ffff337224 */ /* 0x000fe200020e066c */
[----:B------:R-:W-:Y:S01]  /*3700*/  LEA R55, P6, R110, UR8, 0x2 ;  /* 0x000000086e377c11 */ /* 0x000fe2000f8c10ff */
[----:B------:R-:W-:Y:S01]  /*3710*/  STG.E desc[UR12][R44.64], R6 ;  /* 0x000000062c007986 */ /* 0x000fe2000c10190c */
[----:B------:R-:W-:Y:S01]  /*3720*/  LEA R57, P4, R114, UR8, 0x2 ;  /* 0x0000000872397c11 */ /* 0x000fe2000f8810ff */
[----:B------:R-:W-:Y:S01]  /*3730*/  IMAD.X R53, RZ, RZ, R112, P5 ;  /* 0x000000ffff357224 */ /* 0x000fe200028e0670 */
[----:B------:R-:W-:Y:S01]  /*3740*/  LEA R59, P5, R126, UR8, 0x2 ;  /* 0x000000087e3b7c11 */ /* 0x000fe2000f8a10ff */
[----:B------:R-:W-:Y:S01]  /*3750*/  STG.E desc[UR12][R44.64+0x80], R34 ;  /* 0x000080222c007986 */ /* 0x000fe2000c10190c */
        /* <DEDUP_REMOVED lines=15> */
[----:B------:R-:W-:Y:S01]  /*3850*/  LDSM.16.M88.4 R4, [R103+UR5+0xa00] ;  /* 0x000a00056704783b */ /* 0x000fe20008000200 */
[----:B------:R-:W-:-:S02]  /*3860*/  LEA.HI.X R128, R128, UR9, RZ, 0x2, P6 ;  /* 0x0000000980807c11 */ /* 0x000fc4000b0f14ff */
[----:B------:R-:W-:Y:S02]  /*3870*/  IADD3 R60, P6, PT, R94, R61, RZ ;  /* 0x0000003d5e3c7210 */ /* 0x000fe40007fde0ff */
[----:B------:R-:W-:Y:S02]  /*3880*/  LEA.HI.X R130, R130, UR9, RZ, 0x2, P4 ;  /* 0x0000000982827c11 */ /* 0x000fe4000a0f14ff */
[----:B------:R-:W-:Y:S01]  /*3890*/  IADD3 R62, P4, PT, R94, R63, RZ ;  /* 0x0000003f5e3e7210 */ /* 0x000fe20007f9e0ff */
[----:B------:R-:W-:Y:S01]  /*38a0*/  IMAD.X R61, RZ, RZ, R128, P6 ;  /* 0x000000ffff3d7224 */ /* 0x000fe200030e0680 */
[----:B------:R-:W-:Y:S02]  /*38b0*/  LEA.HI.X R132, R132, UR9, RZ, 0x2, P5 ;  /* 0x0000000984847c11 */ /* 0x000fe4000a8f14ff */
[----:B------:R-:W-:Y:S01]  /*38c0*/  IADD3 R64, P5, PT, R94, R65, RZ ;  /* 0x000000415e407210 */ /* 0x000fe20007fbe0ff */
[----:B------:R-:W-:Y:S01]  /*38d0*/  IMAD.X R63, RZ, RZ, R130, P4 ;  /* 0x000000ffff3f7224 */ /* 0x000fe200020e0682 */
[----:B------:R-:W-:-:S02]  /*38e0*/  LEA R67, P6, R124, UR8, 0x2 ;  /* 0x000000087c437c11 */ /* 0x000fc4000f8c10ff */
[----:B------:R-:W-:Y:S01]  /*38f0*/  LEA R69, P4, R122, UR8, 0x2 ;  /* 0x000000087a457c11 */ /* 0x000fe2000f8810ff */
[----:B------:R-:W-:Y:S01]  /*3900*/  IMAD.X R65, RZ, RZ, R132, P5 ;  /* 0x000000ffff417224 */ /* 0x000fe200028e0684 */
[----:B------:R-:W-:Y:S02]  /*3910*/  LEA R71, P5, R98, UR8, 0x2 ;  /* 0x0000000862477c11 */ /* 0x000fe4000f8a10ff */
[----:B------:R-:W-:Y:S02]  /*3920*/  LEA.HI.X R124, R124, UR9, RZ, 0x2, P6 ;  /* 0x000000097c7c7c11 */ /* 0x000fe4000b0f14ff */
[----:B------:R-:W-:Y:S02]  /*3930*/  IADD3 R66, P6, PT, R94, R67, RZ ;  /* 0x000000435e427210 */ /* 0x000fe40007fde0ff */
[----:B------:R-:W-:Y:S02]  /*3940*/  LEA.HI.X R122, R122, UR9, RZ, 0x2, P4 ;  /* 0x000000097a7a7c11 */ /* 0x000fe4000a0f14ff */
[----:B------:R-:W-:Y:S01]  /*3950*/  IADD3 R68, P4, PT, R94, R69, RZ ;  /* 0x000000455e447210 */ /* 0x000fe20007f9e0ff */
[----:B------:R-:W-:Y:S01]  /*3960*/  IMAD.X R67, RZ, RZ, R124, P6 ;  /* 0x000000ffff437224 */ /* 0x000fe200030e067c */
[----:B------:R-:W-:-:S02]  /*3970*/  LEA.HI.X R98, R98, UR9, RZ, 0x2, P5 ;  /* 0x0000000962627c11 */ /* 0x000fc4000a8f14ff */
[C---:B------:R-:W-:Y:S01]  /*3980*/  IADD3 R70, P5, PT, R94.reuse, R71, RZ ;  /* 0x000000475e467210 */ /* 0x040fe20007fbe0ff */
[----:B------:R-:W-:Y:S01]  /*3990*/  IMAD.X R69, RZ, RZ, R122, P4 ;  /* 0x000000ffff457224 */ /* 0x000fe200020e067a */
[C---:B------:R-:W-:Y:S02]  /*39a0*/  IADD3 R72, P6, PT, R94.reuse, R39, RZ ;  /* 0x000000275e487210 */ /* 0x040fe40007fde0ff */
[C---:B------:R-:W-:Y:S01]  /*39b0*/  IADD3 R74, P4, PT, R94.reuse, R37, RZ ;  /* 0x000000255e4a7210 */ /* 0x040fe20007f9e0ff */
[----:B------:R-:W-:Y:S01]  /*39c0*/  IMAD.X R71, RZ, RZ, R98, P5 ;  /* 0x000000ffff477224 */ /* 0x000fe200028e0662 */
        /* <DEDUP_REMOVED lines=8> */
[----:B------:R-:W0:Y:S01]  /*3a50*/  LDSM.16.M88.4 R36, [R103+UR5+0x200] ;  /* 0x000200056724783b */ /* 0x000e220008000200 */
[C---:B------:R-:W-:Y:S01]  /*3a60*/  IADD3 R84, P6, PT, R94.reuse, R81, RZ ;  /* 0x000000515e547210 */ /* 0x040fe20007fde0ff */
[----:B------:R-:W-:Y:S01]  /*3a70*/  IMAD.X R81, RZ, RZ, R111, P4 ;  /* 0x000000ffff517224 */ /* 0x000fe200020e066f */
[C---:B------:R-:W-:Y:S01]  /*3a80*/  IADD3 R86, P4, PT, R94.reuse, R83, RZ ;  /* 0x000000535e567210 */ /* 0x040fe20007f9e0ff */
[----:B------:R-:W-:Y:S01]  /*3a90*/  IMAD.X R83, RZ, RZ, R109, P5 ;  /* 0x000000ffff537224 */ /* 0x000fe200028e066d */
[C---:B------:R-:W-:Y:S01]  /*3aa0*/  IADD3 R88, P5, PT, R94.reuse, R85, RZ ;  /* 0x000000555e587210 */ /* 0x040fe20007fbe0ff */
[----:B------:R-:W1:Y:S01]  /*3ab0*/  LDSM.16.M88.4 R108, [R103+UR5+0x400] ;  /* 0x00040005676c783b */ /* 0x000e620008000200 */
[----:B------:R-:W-:Y:S01]  /*3ac0*/  IMAD.X R85, RZ, RZ, R92, P6 ;  /* 0x000000ffff557224 */ /* 0x000fe200030e065c */
[C---:B------:R-:W-:Y:S01]  /*3ad0*/  IADD3 R92, P6, PT, R94.reuse, R87, RZ ;  /* 0x000000575e5c7210 */ /* 0x040fe20007fde0ff */
[----:B------:R-:W-:Y:S01]  /*3ae0*/  IMAD.X R87, RZ, RZ, R96, P4 ;  /* 0x000000ffff577224 */ /* 0x000fe200020e0660 */
[C---:B------:R-:W-:Y:S01]  /*3af0*/  IADD3 R96, P4, PT, R94.reuse, R89, RZ ;  /* 0x000000595e607210 */ /* 0x040fe20007f9e0ff */
[----:B------:R-:W-:Y:S01]  /*3b00*/  IMAD.X R89, RZ, RZ, R113, P5 ;  /* 0x000000ffff597224 */ /* 0x000fe200028e0671 */
[----:B------:R-:W-:Y:S01]  /*3b10*/  LDSM.16.M88.4 R120, [R103+UR5+0x800] ;  /* 0x000800056778783b */ /* 0x000fe20008000200 */
[C---:B------:R-:W-:Y:S01]  /*3b20*/  IADD3 R100, P5, PT, R94.reuse, R101, RZ ;  /* 0x000000655e647210 */ /* 0x040fe20007fbe0ff */
[----:B------:R-:W-:Y:S01]  /*3b30*/  IMAD.X R93, RZ, RZ, R93, P6 ;  /* 0x000000ffff5d7224 */ /* 0x000fe200030e065d */
[C---:B------:R-:W-:Y:S01]  /*3b40*/  IADD3 R98, P6, PT, R94.reuse, R91, RZ ;  /* 0x0000005b5e627210 */ /* 0x040fe20007fde0ff */
[----:B------:R-:W2:Y:S01]  /*3b50*/  LDSM.16.M88.4 R112, [R103+UR5+0x600] ;  /* 0x000600056770783b */ /* 0x000ea20008000200 */
[----:B------:R-:W-:Y:S01]  /*3b60*/  IMAD.X R97, RZ, RZ, R97, P4 ;  /* 0x000000ffff617224 */ /* 0x000fe200020e0661 */
[C---:B------:R-:W-:Y:S01]  /*3b70*/  IADD3 R104, P4, PT, R94.reuse, R105, RZ ;  /* 0x000000695e687210 */ /* 0x040fe20007f9e0ff */
[----:B------:R-:W-:Y:S01]  /*3b80*/  IMAD.X R101, RZ, RZ, R0, P5 ;  /* 0x000000ffff657224 */ /* 0x000fe200028e0600 */
[----:B------:R-:W-:Y:S01]  /*3b90*/  IADD3 R94, P5, PT, R94, R95, RZ ;  /* 0x0000005f5e5e7210 */ /* 0x000fe20007fbe0ff */
[----:B------:R-:W-:Y:S01]  /*3ba0*/  IMAD.SHL.U32 R0, R99, 0x40, RZ ;  /* 0x0000004063007824 */ /* 0x000fe200078e00ff */
[----:B------:R-:W-:Y:S01]  /*3bb0*/  LEA.HI.X R90, R90, UR9, RZ, 0x2, P3 ;  /* 0x000000095a5a7c11 */ /* 0x000fe200098f14ff */
[----:B------:R-:W-:-:S02]  /*3bc0*/  IMAD.X R99, RZ, RZ, R107, P6 ;  /* 0x000000ffff637224 */ /* 0x000fc400030e066b */
[----:B------:R-:W-:Y:S01]  /*3bd0*/  IMAD.X R105, RZ, RZ, R41, P4 ;  /* 0x000000ffff697224 */ /* 0x000fe200020e0629 */
[----:B------:R-:W-:Y:S01]  /*3be0*/  LEA.HI.X R0, R0, UR9, RZ, 0x2, P0 ;  /* 0x0000000900007c11 */ /* 0x000fe200080f14ff */
[----:B------:R-:W-:-:S04]  /*3bf0*/  IMAD.X R95, RZ, RZ, R90, P5 ;  /* 0x000000ffff5f7224 */ /* 0x000fc800028e065a */
[----:B------:R-:W-:Y:S01]  /*3c00*/  IMAD.X R41, RZ, RZ, R0, P2 ;  /* 0x000000ffff297224 */ /* 0x000fe200010e0600 */
[----:B0-----:R-:W-:Y:S04]  /*3c10*/  STG.E desc[UR12][R48.64+0x80], R36 ;  /* 0x0000802430007986 */ /* 0x001fe8000c10190c */
[----:B------:R-:W-:Y:S04]  /*3c20*/  STG.E desc[UR12][R50.64], R9 ;  /* 0x0000000932007986 */ /* 0x000fe8000c10190c */
[----:B------:R-:W-:Y:S04]  /*3c30*/  STG.E desc[UR12][R50.64+0x80], R37 ;  /* 0x0000802532007986 */ /* 0x000fe8000c10190c */
[----:B------:R-:W-:Y:S04]  /*3c40*/  STG.E desc[UR12][R52.64], R10 ;  /* 0x0000000a34007986 */ /* 0x000fe8000c10190c */
[----:B------:R-:W-:Y:S04]  /*3c50*/  STG.E desc[UR12][R52.64+0x80], R38 ;  /* 0x0000802634007986 */ /* 0x000fe8000c10190c */
[----:B------:R-:W-:Y:S04]  /*3c60*/  STG.E desc[UR12][R54.64], R11 ;  /* 0x0000000b36007986 */ /* 0x000fe8000c10190c */
[----:B------:R-:W-:Y:S04]  /*3c70*/  STG.E desc[UR12][R54.64+0x80], R39 ;  /* 0x0000802736007986 */ /* 0x000fe8000c10190c */
[----:B------:R-:W-:Y:S04]  /*3c80*/  STG.E desc[UR12][R56.64], R12 ;  /* 0x0000000c38007986 */ /* 0x000fe8000c10190c */
[----:B-1----:R-:W-:Y:S04]  /*3c90*/  STG.E desc[UR12][R56.64+0x80], R108 ;  /* 0x0000806c38007986 */ /* 0x002fe8000c10190c */
[----:B------:R-:W0:Y:S04]  /*3ca0*/  LDSM.16.M88.4 R8, [R103+UR5+0xc00] ;  /* 0x000c00056708783b */ /* 0x000e280008000200 */
[----:B------:R-:W-:Y:S04]  /*3cb0*/  STG.E desc[UR12][R58.64], R13 ;  /* 0x0000000d3a007986 */ /* 0x000fe8000c10190c */
[----:B------:R-:W-:Y:S04]  /*3cc0*/  STG.E desc[UR12][R58.64+0x80], R109 ;  /* 0x0000806d3a007986 */ /* 0x000fe8000c10190c */
[----:B------:R-:W-:Y:S04]  /*3cd0*/  STG.E desc[UR12][R60.64], R14 ;  /* 0x0000000e3c007986 */ /* 0x000fe8000c10190c */
[----:B------:R-:W-:Y:S04]  /*3ce0*/  STG.E desc[UR12][R60.64+0x80], R110 ;  /* 0x0000806e3c007986 */ /* 0x000fe8000c10190c */
[----:B------:R-:W-:Y:S04]  /*3cf0*/  STG.E desc[UR12][R62.64], R15 ;  /* 0x0000000f3e007986 */ /* 0x000fe8000c10190c */
[----:B------:R-:W1:Y:S04]  /*3d00*/  LDSM.16.M88.4 R12, [R103+UR5+0xe00] ;  /* 0x000e0005670c783b */ /* 0x000e680008000200 */
[----:B------:R3:W-:Y:S04]  /*3d10*/  STG.E desc[UR12][R62.64+0x80], R111 ;  /* 0x0000806f3e007986 */ /* 0x0007e8000c10190c */
[----:B------:R3:W-:Y:S04]  /*3d20*/  STG.E desc[UR12][R64.64], R16 ;  /* 0x0000001040007986 */ /* 0x0007e8000c10190c */
[----:B--2---:R3:W-:Y:S04]  /*3d30*/  STG.E desc[UR12][R64.64+0x80], R112 ;  /* 0x0000807040007986 */ /* 0x0047e8000c10190c */
[----:B------:R3:W-:Y:S04]  /*3d40*/  STG.E desc[UR12][R66.64], R17 ;  /* 0x0000001142007986 */ /* 0x0007e8000c10190c */
        /* <DEDUP_REMOVED lines=22> */
[----:B0-----:R3:W-:Y:S04]  /*3eb0*/  STG.E desc[UR12][R88.64+0x80], R8 ;  /* 0x0000800858007986 */ /* 0x0017e8000c10190c */
[----:B------:R3:W-:Y:S04]  /*3ec0*/  STG.E desc[UR12][R92.64], R29 ;  /* 0x0000001d5c007986 */ /* 0x0007e8000c10190c */
[----:B------:R3:W-:Y:S04]  /*3ed0*/  STG.E desc[UR12][R92.64+0x80], R9 ;  /* 0x000080095c007986 */ /* 0x0007e8000c10190c */
[----:B------:R3:W-:Y:S04]  /*3ee0*/  STG.E desc[UR12][R96.64], R30 ;  /* 0x0000001e60007986 */ /* 0x0007e8000c10190c */
[----:B------:R3:W-:Y:S04]  /*3ef0*/  STG.E desc[UR12][R96.64+0x80], R10 ;  /* 0x0000800a60007986 */ /* 0x0007e8000c10190c */
[----:B------:R3:W-:Y:S04]  /*3f00*/  STG.E desc[UR12][R100.64], R31 ;  /* 0x0000001f64007986 */ /* 0x0007e8000c10190c */
[----:B------:R3:W-:Y:S04]  /*3f10*/  STG.E desc[UR12][R100.64+0x80], R11 ;  /* 0x0000800b64007986 */ /* 0x0007e8000c10190c */
[----:B------:R3:W-:Y:S04]  /*3f20*/  STG.E desc[UR12][R98.64], R116 ;  /* 0x0000007462007986 */ /* 0x0007e8000c10190c */
[----:B-1----:R3:W-:Y:S04]  /*3f30*/  STG.E desc[UR12][R98.64+0x80], R12 ;  /* 0x0000800c62007986 */ /* 0x0027e8000c10190c */
[----:B------:R3:W-:Y:S04]  /*3f40*/  STG.E desc[UR12][R104.64], R117 ;  /* 0x0000007568007986 */ /* 0x0007e8000c10190c */
[----:B------:R3:W-:Y:S04]  /*3f50*/  STG.E desc[UR12][R104.64+0x80], R13 ;  /* 0x0000800d68007986 */ /* 0x0007e8000c10190c */
[----:B------:R3:W-:Y:S04]  /*3f60*/  STG.E desc[UR12][R94.64], R118 ;  /* 0x000000765e007986 */ /* 0x0007e8000c10190c */
[----:B------:R3:W-:Y:S04]  /*3f70*/  STG.E desc[UR12][R94.64+0x80], R14 ;  /* 0x0000800e5e007986 */ /* 0x0007e8000c10190c */
[----:B------:R3:W-:Y:S04]  /*3f80*/  STG.E desc[UR12][R40.64], R119 ;  /* 0x0000007728007986 */ /* 0x0007e8000c10190c */
[----:B------:R3:W-:Y:S01]  /*3f90*/  STG.E desc[UR12][R40.64+0x80], R15 ;  /* 0x0000800f28007986 */ /* 0x0007e2000c10190c */
[----:B------:R-:W-:Y:S06]  /*3fa0*/  BAR.SYNC.DEFER_BLOCKING 0x0 ;  /* 0x0000000000007b1d */ /* 0x000fec0000010000 */
[----:B------:R-:W-:Y:S05]  /*3fb0*/  @P1 BRA `(.L_x_8) ;  /* 0x00000000009c1947 */ /* 0x000fea0003800000 */
[----:B------:R-:W-:Y:S01]  /*3fc0*/  NOP ;  /* 0x0000000000007918 */ /* 0x000fe20000000000 */
[----:B------:R-:W-:Y:S01]  /*3fd0*/  UMOV UR5, 0x50 ;  /* 0x0000005000057882 */ /* 0x000fe20000000000 */
[----:B------:R-:W-:Y:S01]  /*3fe0*/  IMAD.U32 R0, RZ, RZ, UR6 ;  /* 0x00000006ff007e24 */ /* 0x000fe2000f8e00ff */
[----:B------:R-:W-:Y:S01]  /*3ff0*/  ULEA UR7, UR4, UR5, 0x18 ;  /* 0x0000000504077291 */ /* 0x000fe2000f8ec0ff */
[----:B------:R-:W-:Y:S02]  /*4000*/  IMAD.MOV.U32 R3, RZ, RZ, 0xf ;  /* 0x0000000fff037424 */ /* 0x000fe400078e00ff */
[----:B---3--:R-:W-:Y:S01]  /*4010*/  IMAD.MOV.U32 R7, RZ, RZ, 0x1 ;  /* 0x00000001ff077424 */ /* 0x008fe200078e00ff */
[----:B------:R-:W-:-:S04]  /*4020*/  LOP3.LUT R0, R0, 0xffff, RZ, 0xc0, !PT ;  /* 0x0000ffff00007812 */ /* 0x000fc800078ec0ff */
[----:B------:R-:W-:Y:S01]  /*4030*/  SHF.R.U32.HI R0, RZ, 0x5, R0 ;  /* 0x00000005ff007819 */ /* 0x000fe20000011600 */
[----:B------:R-:W0:Y:S04]  /*4040*/  LDS R5, [UR7] ;  /* 0x00000007ff057984 */ /* 0x000e280008000800 */
[----:B------:R-:W-:Y:S01]  /*4050*/  VIADD R2, R0, 0x10 ;  /* 0x0000001000027836 */ /* 0x000fe20000000000 */
[----:B------:R-:W-:-:S04]  /*4060*/  SHF.L.U32 R0, R3, R0, RZ ;  /* 0x0000000003007219 */ /* 0x000fc800000006ff */
[----:B------:R-:W-:-:S04]  /*4070*/  SHF.L.U32 R3, R7, R2, RZ ;  /* 0x0000000207037219 */ /* 0x000fc800000006ff */
[----:B------:R-:W-:-:S04]  /*4080*/  LOP3.LUT R0, R3, R0, RZ, 0xfc, !PT ;  /* 0x0000000003007212 */ /* 0x000fc800078efcff */
[C---:B------:R-:W-:Y:S02]  /*4090*/  LOP3.LUT R2, R0.reuse, 0xffff, RZ, 0xc0, !PT ;  /* 0x0000ffff00027812 */ /* 0x040fe400078ec0ff */
[----:B0-----:R-:W-:-:S04]  /*40a0*/  LOP3.LUT R3, R0, 0xffff, R5, 0x80, !PT ;  /* 0x0000ffff00037812 */ /* 0x001fc800078e8005 */
[----:B------:R-:W-:-:S13]  /*40b0*/  ISETP.NE.AND P0, PT, R3, R2, PT ;  /* 0x000000020300720c */ /* 0x000fda0003f05270 */
[----:B------:R-:W-:Y:S05]  /*40c0*/  @P0 BRA `(.L_x_9) ;  /* 0x0000000000500947 */ /* 0x000fea0003800000 */
[----:B------:R-:W-:Y:S02]  /*40d0*/  SHF.R.U32.HI R5, RZ, 0x10, R5 ;  /* 0x00000010ff057819 */ /* 0x000fe40000011605 */
[----:B------:R-:W-:-:S04]  /*40e0*/  SHF.R.U32.HI R2, RZ, 0x10, R0 ;  /* 0x00000010ff027819 */ /* 0x000fc80000011600 */
[----:B------:R-:W-:-:S04]  /*40f0*/  LOP3.LUT R5, R5, R2, RZ, 0xc0, !PT ;  /* 0x0000000205057212 */ /* 0x000fc800078ec0ff */
[----:B------:R-:W-:-:S13]  /*4100*/  ISETP.NE.AND P0, PT, R5, R2, PT ;  /* 0x000000020500720c */ /* 0x000fda0003f05270 */
[----:B------:R-:W-:Y:S05]  /*4110*/  @P0 BRA `(.L_x_10) ;  /* 0x0000000000300947 */ /* 0x000fea0003800000 */
[----:B------:R-:W-:Y:S01]  /*4120*/  R2UR UR4, R0 ;  /* 0x00000000000472ca */ /* 0x000fe200000e0000 */
[----:B------:R-:W-:Y:S01]  /*4130*/  VOTEU.ANY UR5, UPT, PT ;  /* 0x0000000000057886 */ /* 0x000fe200038e0100 */
[----:B------:R-:W0:Y:S01]  /*4140*/  S2R R0, SR_LANEID ;  /* 0x0000000000007919 */ /* 0x000e220000000000 */
[----:B------:R-:W-:-:S10]  /*4150*/  UFLO.U32 UR5, UR5 ;  /* 0x00000005000572bd */ /* 0x000fd400080e0000 */
[----:B------:R-:W-:-:S06]  /*4160*/  ULOP3.LUT UR4, URZ, UR4, URZ, 0x33, !UPT ;  /* 0x00000004ff047292 */ /* 0x000fcc000f8e33ff */
[----:B------:R-:W-:-:S04]  /*4170*/  IMAD.U32 R2, RZ, RZ, UR4 ;  /* 0x00000004ff027e24 */ /* 0x000fc8000f8e00ff */
[----:B------:R-:W1:Y:S02]  /*4180*/  REDUX UR6, R2 ;  /* 0x00000000020673c4 */ /* 0x000e640000000000 */
[----:B------:R2:W-:Y:S01]  /*4190*/  UTCATOMSWS.AND URZ, UR4 ;  /* 0x0000000400ff79e3 */ /* 0x0005e20008000000 */
[----:B0-----:R-:W-:Y:S01]  /*41a0*/  ISETP.EQ.U32.AND P0, PT, R0, UR5, PT ;  /* 0x0000000500007c0c */ /* 0x001fe2000bf02070 */
[----:B-1----:R-:W-:-:S12]  /*41b0*/  IMAD.U32 R0, RZ, RZ, UR6 ;  /* 0x00000006ff007e24 */ /* 0x002fd8000f8e00ff */
[----:B------:R2:W-:Y:S01]  /*41c0*/  @P0 ATOMS.AND RZ, [UR7], R0 ;  /* 0x00000000ffff098c */ /* 0x0005e2000a800007 */
[----:B------:R-:W-:Y:S05]  /*41d0*/  BRA `(.L_x_8) ;  /* 0x0000000000147947 */ /* 0x000fea0003800000 */
.L_x_10:
[----:B------:R-:W-:-:S07]  /*41e0*/  MOV R2, 0x4200 ;  /* 0x0000420000027802 */ /* 0x000fce0000000f00 */
[----:B------:R-:W-:Y:S05]  /*41f0*/  CALL.REL.NOINC `($__internal_0_$__cuda_sm10x_tcgen05_guardrail_trap_col_being_dealloced_not_returned_by_alloc) ;  /* 0x0000000000207944 */ /* 0x000fea0003c00000 */
[----:B------:R-:W-:Y:S05]  /*4200*/  BRA `(.L_x_8) ;  /* 0x0000000000087947 */ /* 0x000fea0003800000 */
.L_x_9:
[----:B------:R-:W-:-:S07]  /*4210*/  MOV R2, 0x4230 ;  /* 0x0000423000027802 */ /* 0x000fce0000000f00 */
[----:B------:R-:W-:Y:S05]  /*4220*/  CALL.REL.NOINC `($__internal_2_$__cuda_sm10x_tcgen05_guardrail_trap_unallocated_columns_being_dealloced) ;  /* 0x00000000002c7944 */ /* 0x000fea0003c00000 */
.L_x_8:
[----:B------:R-:W-:Y:S01]  /*4230*/  NOP ;  /* 0x0000000000007918 */ /* 0x000fe20000000000 */
[----:B--2---:R-:W-:Y:S05]  /*4240*/  EXIT ;  /* 0x000000000000794d */ /* 0x004fea0003800000 */
.L_x_7:
[----:B------:R-:W0:Y:S02]  /*4250*/  SYNCS.PHASECHK.TRANS64.TRYWAIT P0, [UR5+0x14000], RZ ;  /* 0x014000ffff0075a7 */ /* 0x000e240008001105 */
[----:B0-----:R-:W-:Y:S05]  /*4260*/  @!P0 BRA `(.L_x_7) ;  /* 0xfffffffc00f88947 */ /* 0x001fea000383ffff */
[----:B------:R-:W-:Y:S05]  /*4270*/  BRA `(.L_x_11) ;  /* 0xffffffec00307947 */ /* 0x000fea000383ffff */
        .weak           $__internal_0_$__cuda_sm10x_tcgen05_guardrail_trap_col_being_dealloced_not_returned_by_alloc
        .type           $__internal_0_$__cuda_sm10x_tcgen05_guardrail_trap_col_being_dealloced_not_returned_by_alloc,@function
        .size           $__internal_0_$__cuda_sm10x_tcgen05_guardrail_trap_col_being_dealloced_not_returned_by_alloc,($__internal_1_$__cuda_sm10x_tcgen05_guardrail_trap_phase_invalid_during_alloc - $__internal_0_$__cuda_sm10x_tcgen05_guardrail_trap_col_being_dealloced_not_returned_by_alloc)
$__internal_0_$__cuda_sm10x_tcgen05_guardrail_trap_col_being_dealloced_not_returned_by_alloc:
[----:B------:R-:W-:Y:S05]  /*4280*/  BPT.TRAP 0x1 ;  /* 0x000000040000795c */ /* 0x000fea0000300000 */
[----:B------:R-:W-:-:S04]  /*4290*/  IMAD.MOV.U32 R3, RZ, RZ, 0x0 ;  /* 0x00000000ff037424 */ /* 0x000fc800078e00ff */
[----:B------:R-:W-:Y:S05]  /*42a0*/  RET.REL.NODEC R2 `(gluon_mma) ;  /* 0xffffffbc02547950 */ /* 0x000fea0003c3ffff */
        .weak           $__internal_1_$__cuda_sm10x_tcgen05_guardrail_trap_phase_invalid_during_alloc
        .type           $__internal_1_$__cuda_sm10x_tcgen05_guardrail_trap_phase_invalid_during_alloc,@function
        .size           $__internal_1_$__cuda_sm10x_tcgen05_guardrail_trap_phase_invalid_during_alloc,($__internal_2_$__cuda_sm10x_tcgen05_guardrail_trap_unallocated_columns_being_dealloced - $__internal_1_$__cuda_sm10x_tcgen05_guardrail_trap_phase_invalid_during_alloc)
$__internal_1_$__cuda_sm10x_tcgen05_guardrail_trap_phase_invalid_during_alloc:
[----:B------:R-:W-:Y:S05]  /*42b0*/  BPT.TRAP 0x1 ;  /* 0x000000040000795c */ /* 0x000fea0000300000 */
[----:B------:R-:W-:-:S04]  /*42c0*/  IMAD.MOV.U32 R3, RZ, RZ, 0x0 ;  /* 0x00000000ff037424 */ /* 0x000fc800078e00ff */
[----:B------:R-:W-:Y:S05]  /*42d0*/  RET.REL.NODEC R2 `(gluon_mma) ;  /* 0xffffffbc02487950 */ /* 0x000fea0003c3ffff */
        .weak           $__internal_2_$__cuda_sm10x_tcgen05_guardrail_trap_unallocated_columns_being_dealloced
        .type           $__internal_2_$__cuda_sm10x_tcgen05_guardrail_trap_unallocated_columns_being_dealloced,@function
        .size           $__internal_2_$__cuda_sm10x_tcgen05_guardrail_trap_unallocated_columns_being_dealloced,(.L_x_15 - $__internal_2_$__cuda_sm10x_tcgen05_guardrail_trap_unallocated_columns_being_dealloced)
$__internal_2_$__cuda_sm10x_tcgen05_guardrail_trap_unallocated_columns_being_dealloced:
[----:B------:R-:W-:Y:S05]  /*42e0*/  BPT.TRAP 0x1 ;  /* 0x000000040000795c */ /* 0x000fea0000300000 */
[----:B------:R-:W-:-:S04]  /*42f0*/  IMAD.MOV.U32 R3, RZ, RZ, 0x0 ;  /* 0x00000000ff037424 */ /* 0x000fc800078e00ff */
[----:B------:R-:W-:Y:S05]  /*4300*/  RET.REL.NODEC R2 `(gluon_mma) ;  /* 0xffffffbc023c7950 */ /* 0x000fea0003c3ffff */
.L_x_12:
[----:B------:R-:W-:-:S00]  /*4310*/  BRA `(.L_x_12) ;  /* 0xfffffffc00fc7947 */ /* 0x000fc0000383ffff */
[----:B------:R-:W-:-:S00]  /*4320*/  NOP ;  /* 0x0000000000007918 */ /* 0x000fc00000000000 */
        /* <DEDUP_REMOVED lines=13> */
.L_x_15:


//--------------------- .nv.shared.gluon_mma      --------------------------
	.section	.nv.shared.gluon_mma,"aw",@nobits
	.sectionflags	@""
	.align	16
	.zero		1024


//--------------------- .nv.shared.reserved.0     --------------------------
	.section	.nv.shared.reserved.0,"aw",@nobits
	.align	8
	.weak		__nv_reservedSMEM_offset_0_alias
	.size		__nv_reservedSMEM_offset_0_alias, 0, 64
	.other		__nv_reservedSMEM_offset_0_alias,@"STO_CUDA_RESERVED_SHARED STV_DEFAULT"
__nv_reservedSMEM_offset_0_alias:
	.zero		0
.nv.shared.reserved.0:
	.zero		64
	.weak		__nv_reservedSMEM_allocation_phase
	.type		__nv_reservedSMEM_allocation_phase,@object
	.size		__nv_reservedSMEM_allocation_phase,(.L_0 - __nv_reservedSMEM_allocation_phase)
__nv_reservedSMEM_allocation_phase:
	.zero		1
.L_0:
	.zero		7
	.weak		__nv_reservedSMEM_devtool_atexit_pc
	.type		__nv_reservedSMEM_devtool_atexit_pc,@object
	.size		__nv_reservedSMEM_devtool_atexit_pc,(__nv_reservedSMEM_allocation_mask - __nv_reservedSMEM_devtool_atexit_pc)
__nv_reservedSMEM_devtool_atexit_pc:
	.zero		8
	.weak		__nv_reservedSMEM_allocation_mask
	.type		__nv_reservedSMEM_allocation_mask,@object
	.size		__nv_reservedSMEM_allocation_mask,(.L_2 - __nv_reservedSMEM_allocation_mask)
__nv_reservedSMEM_allocation_mask:
	.zero		4
.L_2:


//--------------------- .nv.constant0.gluon_mma   --------------------------
	.section	.nv.constant0.gluon_mma,"a",@progbits
	.sectionflags	@""
	.align	4
.nv.constant0.gluon_mma:
	.zero		936


//--------------------- SYMBOLS --------------------------

	.type		.nv.reservedSmem.offset0,@object
	.size		.nv.reservedSmem.offset0,0x4
	.type		.nv.reservedSmem.cap,@object
	.size		.nv.reservedSmem.cap,0x4
